	.target	sm_100a

	.elftype	@"ET_EXEC"


//--------------------- .note.nv.tkinfo           --------------------------
	.section	.note.nv.tkinfo,"",@"SHT_NOTE"
	.sectionflags	@"SHF_NOTE_NV_TKINFO"
	.tkinfo
        /*0018*/ 	.word	0x00000002
        /*0030*/ 	.string	""
        /*0030*/ 	.string	"ptxas"
        /*0030*/ 	.string	"Cuda compilation tools, release 13.0, V13.0.88"
        /*0030*/ 	.string	"Build cuda_13.0.r13.0/compiler.36424714_0"
        /*0030*/ 	.string	"-arch sm_100a -m 64 "



//--------------------- .note.nv.cuinfo           --------------------------
	.section	.note.nv.cuinfo,"",@"SHT_NOTE"
	.sectionflags	@"SHF_NOTE_NV_CUINFO"
        /*0018*/ 	.short	0x0002
        /*001a*/ 	.short	0x0064
        /*001c*/ 	.short	0x0082
	.zero		2


//--------------------- .nv.info                  --------------------------
	.section	.nv.info,"",@"SHT_CUDA_INFO"
	.align	4


	//----- nvinfo : EIATTR_REGCOUNT
	.align		4
        /*0000*/ 	.byte	0x04, 0x2f
        /*0002*/ 	.short	(.L_19 - .L_18)
	.align		4
.L_18:
        /*0004*/ 	.word	index@(_ZN7cutlass13device_kernelINS_4gemm6kernel13GemmUniversalIN4cute5tupleIJiiiiEEENS1_10collective13CollectiveMmaINS1_35MainloopSm100TmaUmmaWarpSpecializedILi16ELi2ELi4ENS5_IJNS4_1CILi1EEENSA_ILi8EEESB_EEEEENS5_IJNSA_ILi128EEENSA_ILi64EEENSA_ILi32EEEEEENS_6half_tENS5_IJlSB_lEEESJ_SK_NS4_8TiledMMAINS4_8MMA_AtomIJNS4_20SM100_MMA_F16BF16_SSISJ_SJ_fLi128ELi64ELNS4_4UMMA5MajorE0ELSP_0ELNSO_7ScaleInE0ELSQ_0EEEEEENS4_6LayoutINS5_IJSB_SB_SB_EEENS5_IJNSA_ILi0EEESV_SV_EEEEENS5_IJNS4_10UnderscoreESY_SY_EEEEENS4_23SM90_TMA_LOAD_MULTICASTENS4_14ComposedLayoutINS4_7SwizzleILi2ELi4ELi3EEENS4_18smem_ptr_flag_bitsILi16EEENST_INS5_IJSC_SH_EEENS5_IJSH_SB_EEEEEEEvNS4_8identityENS4_13SM90_TMA_LOADES1A_vS1B_EENS_8epilogue10collective18CollectiveEpilogueINS1E_23Sm100TmaWarpSpecializedILi3ELi2ELi32ELb1ELb0EEEJSI_NS5_IJNST_ISF_SB_EENST_ISH_SB_EEEEESJ_SK_SJ_SK_NS1E_6fusion15FusionCallbacksIS1I_NS1M_17LinearCombinationISJ_fSJ_fLNS_15FloatRoundStyleE2EEESI_S1L_JEEENS4_5SM1004TMEM4LOAD26SM100_TMEM_LOAD_32dp32b32xES1C_S1A_NS4_39AutoVectorizingCopyWithAssumedAlignmentILi128EEENS4_14SM90_TMA_STOREES1A_S1X_S1X_EEEvvEEEEvNT_6ParamsE)
        /*0008*/ 	.word	0x00000077


	//----- nvinfo : EIATTR_FRAME_SIZE
	.align		4
.L_19:
        /*000c*/ 	.byte	0x04, 0x11
        /*000e*/ 	.short	(.L_21 - .L_20)
	.align		4
.L_20:
        /*0010*/ 	.word	index@($__internal_2_$__cuda_sm10x_tcgen05_guardrail_trap_unallocated_columns_being_dealloced)
        /*0014*/ 	.word	0x00000000


	//----- nvinfo : EIATTR_FRAME_SIZE
	.align		4
.L_21:
        /*0018*/ 	.byte	0x04, 0x11
        /*001a*/ 	.short	(.L_23 - .L_22)
	.align		4
.L_22:
        /*001c*/ 	.word	index@($__internal_1_$__cuda_sm10x_tcgen05_guardrail_trap_phase_invalid_during_alloc)
        /*0020*/ 	.word	0x00000000


	//----- nvinfo : EIATTR_FRAME_SIZE
	.align		4
.L_23:
        /*0024*/ 	.byte	0x04, 0x11
        /*0026*/ 	.short	(.L_25 - .L_24)
	.align		4
.L_24:
        /*0028*/ 	.word	index@($__internal_0_$__cuda_sm10x_tcgen05_guardrail_trap_col_being_dealloced_not_returned_by_alloc)
        /*002c*/ 	.word	0x00000000


	//----- nvinfo : EIATTR_FRAME_SIZE
	.align		4
.L_25:
        /*0030*/ 	.byte	0x04, 0x11
        /*0032*/ 	.short	(.L_27 - .L_26)
	.align		4
.L_26:
        /*0034*/ 	.word	index@(_ZN7cutlass13device_kernelINS_4gemm6kernel13GemmUniversalIN4cute5tupleIJiiiiEEENS1_10collective13CollectiveMmaINS1_35MainloopSm100TmaUmmaWarpSpecializedILi16ELi2ELi4ENS5_IJNS4_1CILi1EEENSA_ILi8EEESB_EEEEENS5_IJNSA_ILi128EEENSA_ILi64EEENSA_ILi32EEEEEENS_6half_tENS5_IJlSB_lEEESJ_SK_NS4_8TiledMMAINS4_8MMA_AtomIJNS4_20SM100_MMA_F16BF16_SSISJ_SJ_fLi128ELi64ELNS4_4UMMA5MajorE0ELSP_0ELNSO_7ScaleInE0ELSQ_0EEEEEENS4_6LayoutINS5_IJSB_SB_SB_EEENS5_IJNSA_ILi0EEESV_SV_EEEEENS5_IJNS4_10UnderscoreESY_SY_EEEEENS4_23SM90_TMA_LOAD_MULTICASTENS4_14ComposedLayoutINS4_7SwizzleILi2ELi4ELi3EEENS4_18smem_ptr_flag_bitsILi16EEENST_INS5_IJSC_SH_EEENS5_IJSH_SB_EEEEEEEvNS4_8identityENS4_13SM90_TMA_LOADES1A_vS1B_EENS_8epilogue10collective18CollectiveEpilogueINS1E_23Sm100TmaWarpSpecializedILi3ELi2ELi32ELb1ELb0EEEJSI_NS5_IJNST_ISF_SB_EENST_ISH_SB_EEEEESJ_SK_SJ_SK_NS1E_6fusion15FusionCallbacksIS1I_NS1M_17LinearCombinationISJ_fSJ_fLNS_15FloatRoundStyleE2EEESI_S1L_JEEENS4_5SM1004TMEM4LOAD26SM100_TMEM_LOAD_32dp32b32xES1C_S1A_NS4_39AutoVectorizingCopyWithAssumedAlignmentILi128EEENS4_14SM90_TMA_STOREES1A_S1X_S1X_EEEvvEEEEvNT_6ParamsE)
        /*0038*/ 	.word	0x00000000


	//----- nvinfo : EIATTR_MIN_STACK_SIZE
	.align		4
.L_27:
        /*003c*/ 	.byte	0x04, 0x12
        /*003e*/ 	.short	(.L_29 - .L_28)
	.align		4
.L_28:
        /*0040*/ 	.word	index@(_ZN7cutlass13device_kernelINS_4gemm6kernel13GemmUniversalIN4cute5tupleIJiiiiEEENS1_10collective13CollectiveMmaINS1_35MainloopSm100TmaUmmaWarpSpecializedILi16ELi2ELi4ENS5_IJNS4_1CILi1EEENSA_ILi8EEESB_EEEEENS5_IJNSA_ILi128EEENSA_ILi64EEENSA_ILi32EEEEEENS_6half_tENS5_IJlSB_lEEESJ_SK_NS4_8TiledMMAINS4_8MMA_AtomIJNS4_20SM100_MMA_F16BF16_SSISJ_SJ_fLi128ELi64ELNS4_4UMMA5MajorE0ELSP_0ELNSO_7ScaleInE0ELSQ_0EEEEEENS4_6LayoutINS5_IJSB_SB_SB_EEENS5_IJNSA_ILi0EEESV_SV_EEEEENS5_IJNS4_10UnderscoreESY_SY_EEEEENS4_23SM90_TMA_LOAD_MULTICASTENS4_14ComposedLayoutINS4_7SwizzleILi2ELi4ELi3EEENS4_18smem_ptr_flag_bitsILi16EEENST_INS5_IJSC_SH_EEENS5_IJSH_SB_EEEEEEEvNS4_8identityENS4_13SM90_TMA_LOADES1A_vS1B_EENS_8epilogue10collective18CollectiveEpilogueINS1E_23Sm100TmaWarpSpecializedILi3ELi2ELi32ELb1ELb0EEEJSI_NS5_IJNST_ISF_SB_EENST_ISH_SB_EEEEESJ_SK_SJ_SK_NS1E_6fusion15FusionCallbacksIS1I_NS1M_17LinearCombinationISJ_fSJ_fLNS_15FloatRoundStyleE2EEESI_S1L_JEEENS4_5SM1004TMEM4LOAD26SM100_TMEM_LOAD_32dp32b32xES1C_S1A_NS4_39AutoVectorizingCopyWithAssumedAlignmentILi128EEENS4_14SM90_TMA_STOREES1A_S1X_S1X_EEEvvEEEEvNT_6ParamsE)
        /*0044*/ 	.word	0x00000000
.L_29:


//--------------------- .nv.compat                --------------------------
	.section	.nv.compat,"",@"SHT_CUDA_COMPAT_INFO"
	.align	4
        /*0000*/ 	.byte	0x02, 0x09, 0x01, 0x00, 0x02, 0x02, 0x02, 0x00, 0x02, 0x05, 0x05, 0x00, 0x03, 0x07, 0x01, 0x01
        /*0010*/ 	.byte	0x02, 0x03, 0x01, 0x00, 0x02, 0x06, 0x01, 0x00, 0x04, 0x0b, 0x08, 0x00, 0x09, 0x00, 0x00, 0x00
        /*0020*/ 	.byte	0x00, 0x00, 0x00, 0x00


//--------------------- .nv.info._ZN7cutlass13device_kernelINS_4gemm6kernel13GemmUniversalIN4cute5tupleIJiiiiEEENS1_10collective13CollectiveMmaINS1_35MainloopSm100TmaUmmaWarpSpecializedILi16ELi2ELi4ENS5_IJNS4_1CILi1EEENSA_ILi8EEESB_EEEEENS5_IJNSA_ILi128EEENSA_ILi64EEENSA_ILi32EEEEEENS_6half_tENS5_IJlSB_lEEESJ_SK_NS4_8TiledMMAINS4_8MMA_AtomIJNS4_20SM100_MMA_F16BF16_SSISJ_SJ_fLi128ELi64ELNS4_4UMMA5MajorE0ELSP_0ELNSO_7ScaleInE0ELSQ_0EEEEEENS4_6LayoutINS5_IJSB_SB_SB_EEENS5_IJNSA_ILi0EEESV_SV_EEEEENS5_IJNS4_10UnderscoreESY_SY_EEEEENS4_23SM90_TMA_LOAD_MULTICASTENS4_14ComposedLayoutINS4_7SwizzleILi2ELi4ELi3EEENS4_18smem_ptr_flag_bitsILi16EEENST_INS5_IJSC_SH_EEENS5_IJSH_SB_EEEEEEEvNS4_8identityENS4_13SM90_TMA_LOADES1A_vS1B_EENS_8epilogue10collective18CollectiveEpilogueINS1E_23Sm100TmaWarpSpecializedILi3ELi2ELi32ELb1ELb0EEEJSI_NS5_IJNST_ISF_SB_EENST_ISH_SB_EEEEESJ_SK_SJ_SK_NS1E_6fusion15FusionCallbacksIS1I_NS1M_17LinearCombinationISJ_fSJ_fLNS_15FloatRoundStyleE2EEESI_S1L_JEEENS4_5SM1004TMEM4LOAD26SM100_TMEM_LOAD_32dp32b32xES1C_S1A_NS4_39AutoVectorizingCopyWithAssumedAlignmentILi128EEENS4_14SM90_TMA_STOREES1A_S1X_S1X_EEEvvEEEEvNT_6ParamsE --------------------------
	.section	.nv.info._ZN7cutlass13device_kernelINS_4gemm6kernel13GemmUniversalIN4cute5tupleIJiiiiEEENS1_10collective13CollectiveMmaINS1_35MainloopSm100TmaUmmaWarpSpecializedILi16ELi2ELi4ENS5_IJNS4_1CILi1EEENSA_ILi8EEESB_EEEEENS5_IJNSA_ILi128EEENSA_ILi64EEENSA_ILi32EEEEEENS_6half_tENS5_IJlSB_lEEESJ_SK_NS4_8TiledMMAINS4_8MMA_AtomIJNS4_20SM100_MMA_F16BF16_SSISJ_SJ_fLi128ELi64ELNS4_4UMMA5MajorE0ELSP_0ELNSO_7ScaleInE0ELSQ_0EEEEEENS4_6LayoutINS5_IJSB_SB_SB_EEENS5_IJNSA_ILi0EEESV_SV_EEEEENS5_IJNS4_10UnderscoreESY_SY_EEEEENS4_23SM90_TMA_LOAD_MULTICASTENS4_14ComposedLayoutINS4_7SwizzleILi2ELi4ELi3EEENS4_18smem_ptr_flag_bitsILi16EEENST_INS5_IJSC_SH_EEENS5_IJSH_SB_EEEEEEEvNS4_8identityENS4_13SM90_TMA_LOADES1A_vS1B_EENS_8epilogue10collective18CollectiveEpilogueINS1E_23Sm100TmaWarpSpecializedILi3ELi2ELi32ELb1ELb0EEEJSI_NS5_IJNST_ISF_SB_EENST_ISH_SB_EEEEESJ_SK_SJ_SK_NS1E_6fusion15FusionCallbacksIS1I_NS1M_17LinearCombinationISJ_fSJ_fLNS_15FloatRoundStyleE2EEESI_S1L_JEEENS4_5SM1004TMEM4LOAD26SM100_TMEM_LOAD_32dp32b32xES1C_S1A_NS4_39AutoVectorizingCopyWithAssumedAlignmentILi128EEENS4_14SM90_TMA_STOREES1A_S1X_S1X_EEEvvEEEEvNT_6ParamsE,"",@"SHT_CUDA_INFO"
	.sectionflags	@""
	.align	4


	//----- nvinfo : EIATTR_CUDA_API_VERSION
	.align		4
        /*0000*/ 	.byte	0x04, 0x37
        /*0002*/ 	.short	(.L_31 - .L_30)
.L_30:
        /*0004*/ 	.word	0x00000082


	//----- nvinfo : EIATTR_KPARAM_INFO
	.align		4
.L_31:
        /*0008*/ 	.byte	0x04, 0x17
        /*000a*/ 	.short	(.L_33 - .L_32)
.L_32:
        /*000c*/ 	.word	0x00000000
        /*0010*/ 	.short	0x0000
        /*0012*/ 	.short	0x0000
        /*0014*/ 	.byte	0x00, 0xf0, 0x01, 0x20


	//----- nvinfo : EIATTR_AT_ENTRY_FRAGMENTS
	.align		4
.L_33:
        /*0018*/ 	.byte	0x04, 0x4f
        /*001a*/ 	.short	(.L_35 - .L_34)


	//   ....[0]....
.L_34:
        /*001c*/ 	.word	0x00000006


	//----- nvinfo : EIATTR_RESERVED_SMEM_USED
	.align		4
.L_35:
        /*0020*/ 	.byte	0x01, 0x41
	.zero		2


	//----- nvinfo : EIATTR_SPARSE_MMA_MASK
	.align		4
        /*0024*/ 	.byte	0x03, 0x50
        /*0026*/ 	.short	0x0000


	//----- nvinfo : EIATTR_TCGEN05_1CTA_USED
	.align		4
        /*0028*/ 	.byte	0x01, 0x51
	.zero		2


	//----- nvinfo : EIATTR_MAXREG_COUNT
	.align		4
        /*002c*/ 	.byte	0x03, 0x1b
        /*002e*/ 	.short	0x00ff


	//----- nvinfo : EIATTR_NUM_BARRIERS
	.align		4
        /*0030*/ 	.byte	0x02, 0x4c
        /*0032*/ 	.byte	0x07
	.zero		1


	//----- nvinfo : EIATTR_EXTERNS
	.align		4
        /*0034*/ 	.byte	0x04, 0x0f
        /*0036*/ 	.short	(.L_37 - .L_36)


	//   ....[0]....
	.align		4
.L_36:
        /*0038*/ 	.word	index@(__assertfail)


	//----- nvinfo : EIATTR_MERCURY_ISA_VERSION
	.align		4
.L_37:
        /*003c*/ 	.byte	0x03, 0x5f
        /*003e*/ 	.short	0x0101


	//----- nvinfo : EIATTR_INT_WARP_WIDE_INSTR_OFFSETS
	.align		4
        /*0040*/ 	.byte	0x04, 0x31
        /*0042*/ 	.short	(.L_39 - .L_38)


	//   ....[0]....
.L_38:
        /*0044*/ 	.word	0x000045a0


	//   ....[1]....
        /*0048*/ 	.word	0x000045c0


	//   ....[2]....
        /*004c*/ 	.word	0x000045f0


	//   ....[3]....
        /*0050*/ 	.word	0x000051d0


	//   ....[4]....
        /*0054*/ 	.word	0x00005250


	//   ....[5]....
        /*0058*/ 	.word	0x00005360


	//   ....[6]....
        /*005c*/ 	.word	0x00005470


	//----- nvinfo : EIATTR_COOP_GROUP_MASK_REGIDS
	.align		4
.L_39:
        /*0060*/ 	.byte	0x04, 0x29
        /*0062*/ 	.short	(.L_41 - .L_40)


	//   ....[0]....
.L_40:
        /*0064*/ 	.word	0xffffffff


	//   ....[1]....
        /*0068*/ 	.word	0xffffffff


	//   ....[2]....
        /*006c*/ 	.word	0xffffffff


	//   ....[3]....
        /*0070*/ 	.word	0xffffffff


	//   ....[4]....
        /*0074*/ 	.word	0xffffffff


	//   ....[5]....
        /*0078*/ 	.word	0xffffffff


	//   ....[6]....
        /*007c*/ 	.word	0xffffffff


	//   ....[7]....
        /*0080*/ 	.word	0xffffffff


	//   ....[8]....
        /*0084*/ 	.word	0xffffffff


	//   ....[9]....
        /*0088*/ 	.word	0xffffffff


	//   ....[10]....
        /*008c*/ 	.word	0xffffffff


	//   ....[11]....
        /*0090*/ 	.word	0xffffffff


	//   ....[12]....
        /*0094*/ 	.word	0xffffffff


	//   ....[13]....
        /*0098*/ 	.word	0xffffffff


	//----- nvinfo : EIATTR_COOP_GROUP_INSTR_OFFSETS
	.align		4
.L_41:
        /*009c*/ 	.byte	0x04, 0x28
        /*009e*/ 	.short	(.L_43 - .L_42)


	//   ....[0]....
.L_42:
        /*00a0*/ 	.word	0x00000080


	//   ....[1]....
        /*00a4*/ 	.word	0x000004f0


	//   ....[2]....
        /*00a8*/ 	.word	0x00000850


	//   ....[3]....
        /*00ac*/ 	.word	0x000009d0


	//   ....[4]....
        /*00b0*/ 	.word	0x00000ad0


	//   ....[5]....
        /*00b4*/ 	.word	0x00000c40


	//   ....[6]....
        /*00b8*/ 	.word	0x00000de0


	//   ....[7]....
        /*00bc*/ 	.word	0x00000f90


	//   ....[8]....
        /*00c0*/ 	.word	0x00002320


	//   ....[9]....
        /*00c4*/ 	.word	0x000038d0


	//   ....[10]....
        /*00c8*/ 	.word	0x00003ae0


	//   ....[11]....
        /*00cc*/ 	.word	0x00003b10


	//   ....[12]....
        /*00d0*/ 	.word	0x00004480


	//   ....[13]....
        /*00d4*/ 	.word	0x000046b0


	//----- nvinfo : EIATTR_VRC_CTA_INIT_COUNT
	.align		4
.L_43:
        /*00d8*/ 	.byte	0x02, 0x4a
        /*00da*/ 	.byte	0x80
	.zero		1


	//----- nvinfo : EIATTR_SYSCALL_OFFSETS
	.align		4
        /*00dc*/ 	.byte	0x04, 0x46
        /*00de*/ 	.short	(.L_45 - .L_44)


	//   ....[0]....
.L_44:
        /*00e0*/ 	.word	0x00006160


	//   ....[1]....
        /*00e4*/ 	.word	0x00006250


	//   ....[2]....
        /*00e8*/ 	.word	0x00006af0


	//   ....[3]....
        /*00ec*/ 	.word	0x000077c0


	//----- nvinfo : EIATTR_MBARRIER_INSTR_OFFSETS
	.align		4
.L_45:
        /*00f0*/ 	.byte	0x04, 0x39
        /*00f2*/ 	.short	(.L_47 - .L_46)


	//   ....[0]....
.L_46:
        /*00f4*/ 	.word	0x00000630
        /*00f8*/ 	.word	0x000000ff
        /*00fc*/ 	.word	0x00000000
        /*0100*/ 	.short	0x0100
        /*0102*/ 	.byte	0x04
	.zero		1


	//   ....[1]....
        /*0104*/ 	.word	0x00000640
        /*0108*/ 	.word	0x000000ff
        /*010c*/ 	.word	0x00000080
        /*0110*/ 	.short	0x0100
        /*0112*/ 	.byte	0x04
	.zero		1


	//   ....[2]....
        /*0114*/ 	.word	0x00000650
        /*0118*/ 	.word	0x000000ff
        /*011c*/ 	.word	0x00000008
        /*0120*/ 	.short	0x0100
        /*0122*/ 	.byte	0x04
	.zero		1


	//   ....[3]....
        /*0124*/ 	.word	0x00000660
        /*0128*/ 	.word	0x000000ff
        /*012c*/ 	.word	0x00000088
        /*0130*/ 	.short	0x0100
        /*0132*/ 	.byte	0x04
	.zero		1


	//   ....[4]....
        /*0134*/ 	.word	0x00000670
        /*0138*/ 	.word	0x000000ff
        /*013c*/ 	.word	0x00000010
        /*0140*/ 	.short	0x0100
        /*0142*/ 	.byte	0x04
	.zero		1


	//   ....[5]....
        /*0144*/ 	.word	0x00000680
        /*0148*/ 	.word	0x000000ff
        /*014c*/ 	.word	0x00000090
        /*0150*/ 	.short	0x0100
        /*0152*/ 	.byte	0x04
	.zero		1


	//   ....[6]....
        /*0154*/ 	.word	0x00000690
        /*0158*/ 	.word	0x000000ff
        /*015c*/ 	.word	0x00000018
        /*0160*/ 	.short	0x0100
        /*0162*/ 	.byte	0x04
	.zero		1


	//   ....[7]....
        /*0164*/ 	.word	0x000006a0
        /*0168*/ 	.word	0x000000ff
        /*016c*/ 	.word	0x00000098
        /*0170*/ 	.short	0x0100
        /*0172*/ 	.byte	0x04
	.zero		1


	//   ....[8]....
        /*0174*/ 	.word	0x000006b0
        /*0178*/ 	.word	0x000000ff
        /*017c*/ 	.word	0x00000020
        /*0180*/ 	.short	0x0100
        /*0182*/ 	.byte	0x04
	.zero		1


	//   ....[9]....
        /*0184*/ 	.word	0x000006c0
        /*0188*/ 	.word	0x000000ff
        /*018c*/ 	.word	0x000000a0
        /*0190*/ 	.short	0x0100
        /*0192*/ 	.byte	0x04
	.zero		1


	//   ....[10]....
        /*0194*/ 	.word	0x000006d0
        /*0198*/ 	.word	0x000000ff
        /*019c*/ 	.word	0x00000028
        /*01a0*/ 	.short	0x0100
        /*01a2*/ 	.byte	0x04
	.zero		1


	//   ....[11]....
        /*01a4*/ 	.word	0x000006e0
        /*01a8*/ 	.word	0x000000ff
        /*01ac*/ 	.word	0x000000a8
        /*01b0*/ 	.short	0x0100
        /*01b2*/ 	.byte	0x04
	.zero		1


	//   ....[12]....
        /*01b4*/ 	.word	0x000006f0
        /*01b8*/ 	.word	0x000000ff
        /*01bc*/ 	.word	0x00000030
        /*01c0*/ 	.short	0x0100
        /*01c2*/ 	.byte	0x04
	.zero		1


	//   ....[13]....
        /*01c4*/ 	.word	0x00000700
        /*01c8*/ 	.word	0x000000ff
        /*01cc*/ 	.word	0x000000b0
        /*01d0*/ 	.short	0x0100
        /*01d2*/ 	.byte	0x04
	.zero		1


	//   ....[14]....
        /*01d4*/ 	.word	0x00000710
        /*01d8*/ 	.word	0x000000ff
        /*01dc*/ 	.word	0x00000038
        /*01e0*/ 	.short	0x0100
        /*01e2*/ 	.byte	0x04
	.zero		1


	//   ....[15]....
        /*01e4*/ 	.word	0x00000720
        /*01e8*/ 	.word	0x000000ff
        /*01ec*/ 	.word	0x000000b8
        /*01f0*/ 	.short	0x0100
        /*01f2*/ 	.byte	0x04
	.zero		1


	//   ....[16]....
        /*01f4*/ 	.word	0x00000730
        /*01f8*/ 	.word	0x000000ff
        /*01fc*/ 	.word	0x00000040
        /*0200*/ 	.short	0x0100
        /*0202*/ 	.byte	0x04
	.zero		1


	//   ....[17]....
        /*0204*/ 	.word	0x00000740
        /*0208*/ 	.word	0x000000ff
        /*020c*/ 	.word	0x000000c0
        /*0210*/ 	.short	0x0100
        /*0212*/ 	.byte	0x04
	.zero		1


	//   ....[18]....
        /*0214*/ 	.word	0x00000750
        /*0218*/ 	.word	0x000000ff
        /*021c*/ 	.word	0x00000048
        /*0220*/ 	.short	0x0100
        /*0222*/ 	.byte	0x04
	.zero		1


	//   ....[19]....
        /*0224*/ 	.word	0x00000760
        /*0228*/ 	.word	0x000000ff
        /*022c*/ 	.word	0x000000c8
        /*0230*/ 	.short	0x0100
        /*0232*/ 	.byte	0x04
	.zero		1


	//   ....[20]....
        /*0234*/ 	.word	0x00000770
        /*0238*/ 	.word	0x000000ff
        /*023c*/ 	.word	0x00000050
        /*0240*/ 	.short	0x0100
        /*0242*/ 	.byte	0x04
	.zero		1


	//   ....[21]....
        /*0244*/ 	.word	0x00000780
        /*0248*/ 	.word	0x000000ff
        /*024c*/ 	.word	0x000000d0
        /*0250*/ 	.short	0x0100
        /*0252*/ 	.byte	0x04
	.zero		1


	//   ....[22]....
        /*0254*/ 	.word	0x00000790
        /*0258*/ 	.word	0x000000ff
        /*025c*/ 	.word	0x00000058
        /*0260*/ 	.short	0x0100
        /*0262*/ 	.byte	0x04
	.zero		1


	//   ....[23]....
        /*0264*/ 	.word	0x000007a0
        /*0268*/ 	.word	0x000000ff
        /*026c*/ 	.word	0x000000d8
        /*0270*/ 	.short	0x0100
        /*0272*/ 	.byte	0x04
	.zero		1


	//   ....[24]....
        /*0274*/ 	.word	0x000007b0
        /*0278*/ 	.word	0x000000ff
        /*027c*/ 	.word	0x00000060
        /*0280*/ 	.short	0x0100
        /*0282*/ 	.byte	0x04
	.zero		1


	//   ....[25]....
        /*0284*/ 	.word	0x000007c0
        /*0288*/ 	.word	0x000000ff
        /*028c*/ 	.word	0x000000e0
        /*0290*/ 	.short	0x0100
        /*0292*/ 	.byte	0x04
	.zero		1


	//   ....[26]....
        /*0294*/ 	.word	0x000007d0
        /*0298*/ 	.word	0x000000ff
        /*029c*/ 	.word	0x00000068
        /*02a0*/ 	.short	0x0100
        /*02a2*/ 	.byte	0x04
	.zero		1


	//   ....[27]....
        /*02a4*/ 	.word	0x000007e0
        /*02a8*/ 	.word	0x000000ff
        /*02ac*/ 	.word	0x000000e8
        /*02b0*/ 	.short	0x0100
        /*02b2*/ 	.byte	0x04
	.zero		1


	//   ....[28]....
        /*02b4*/ 	.word	0x000007f0
        /*02b8*/ 	.word	0x000000ff
        /*02bc*/ 	.word	0x00000070
        /*02c0*/ 	.short	0x0100
        /*02c2*/ 	.byte	0x04
	.zero		1


	//   ....[29]....
        /*02c4*/ 	.word	0x00000800
        /*02c8*/ 	.word	0x000000ff
        /*02cc*/ 	.word	0x000000f0
        /*02d0*/ 	.short	0x0100
        /*02d2*/ 	.byte	0x04
	.zero		1


	//   ....[30]....
        /*02d4*/ 	.word	0x00000810
        /*02d8*/ 	.word	0x000000ff
        /*02dc*/ 	.word	0x00000078
        /*02e0*/ 	.short	0x0100
        /*02e2*/ 	.byte	0x04
	.zero		1


	//   ....[31]....
        /*02e4*/ 	.word	0x00000820
        /*02e8*/ 	.word	0x000000ff
        /*02ec*/ 	.word	0x000000f8
        /*02f0*/ 	.short	0x0100
        /*02f2*/ 	.byte	0x04
	.zero		1


	//   ....[32]....
        /*02f4*/ 	.word	0x00000960
        /*02f8*/ 	.word	0x000000ff
        /*02fc*/ 	.word	0x00000100
        /*0300*/ 	.short	0x0100
        /*0302*/ 	.byte	0x04
	.zero		1


	//   ....[33]....
        /*0304*/ 	.word	0x00000970
        /*0308*/ 	.word	0x000000ff
        /*030c*/ 	.word	0x00000118
        /*0310*/ 	.short	0x0100
        /*0312*/ 	.byte	0x04
	.zero		1


	//   ....[34]....
        /*0314*/ 	.word	0x00000980
        /*0318*/ 	.word	0x000000ff
        /*031c*/ 	.word	0x00000108
        /*0320*/ 	.short	0x0100
        /*0322*/ 	.byte	0x04
	.zero		1


	//   ....[35]....
        /*0324*/ 	.word	0x00000990
        /*0328*/ 	.word	0x000000ff
        /*032c*/ 	.word	0x00000120
        /*0330*/ 	.short	0x0100
        /*0332*/ 	.byte	0x04
	.zero		1


	//   ....[36]....
        /*0334*/ 	.word	0x000009a0
        /*0338*/ 	.word	0x000000ff
        /*033c*/ 	.word	0x00000110
        /*0340*/ 	.short	0x0100
        /*0342*/ 	.byte	0x04
	.zero		1


	//   ....[37]....
        /*0344*/ 	.word	0x000009b0
        /*0348*/ 	.word	0x000000ff
        /*034c*/ 	.word	0x00000128
        /*0350*/ 	.short	0x0100
        /*0352*/ 	.byte	0x04
	.zero		1


	//   ....[38]....
        /*0354*/ 	.word	0x00000aa0
        /*0358*/ 	.word	0x000000ff
        /*035c*/ 	.word	0x00000130
        /*0360*/ 	.short	0x0100
        /*0362*/ 	.byte	0x06
	.zero		1


	//   ....[39]....
        /*0364*/ 	.word	0x00000ab0
        /*0368*/ 	.word	0x000000ff
        /*036c*/ 	.word	0x00000138
        /*0370*/ 	.short	0x0100
        /*0372*/ 	.byte	0x06
	.zero		1


	//   ....[40]....
        /*0374*/ 	.word	0x00000bf0
        /*0378*/ 	.word	0x000000ff
        /*037c*/ 	.word	0x00000140
        /*0380*/ 	.short	0x0100
        /*0382*/ 	.byte	0x06
	.zero		1


	//   ....[41]....
        /*0384*/ 	.word	0x00000c00
        /*0388*/ 	.word	0x000000ff
        /*038c*/ 	.word	0x00000150
        /*0390*/ 	.short	0x0100
        /*0392*/ 	.byte	0x06
	.zero		1


	//   ....[42]....
        /*0394*/ 	.word	0x00000c10
        /*0398*/ 	.word	0x000000ff
        /*039c*/ 	.word	0x00000148
        /*03a0*/ 	.short	0x0100
        /*03a2*/ 	.byte	0x06
	.zero		1


	//   ....[43]....
        /*03a4*/ 	.word	0x00000c20
        /*03a8*/ 	.word	0x000000ff
        /*03ac*/ 	.word	0x00000158
        /*03b0*/ 	.short	0x0100
        /*03b2*/ 	.byte	0x06
	.zero		1


	//   ....[44]....
        /*03b4*/ 	.word	0x00000d50
        /*03b8*/ 	.word	0x000000ff
        /*03bc*/ 	.word	0x00000160
        /*03c0*/ 	.short	0x0100
        /*03c2*/ 	.byte	0x04
	.zero		1


	//   ....[45]....
        /*03c4*/ 	.word	0x00000d60
        /*03c8*/ 	.word	0x000000ff
        /*03cc*/ 	.word	0x00000180
        /*03d0*/ 	.short	0x0100
        /*03d2*/ 	.byte	0x04
	.zero		1


	//   ....[46]....
        /*03d4*/ 	.word	0x00000d70
        /*03d8*/ 	.word	0x000000ff
        /*03dc*/ 	.word	0x00000168
        /*03e0*/ 	.short	0x0100
        /*03e2*/ 	.byte	0x04
	.zero		1


	//   ....[47]....
        /*03e4*/ 	.word	0x00000d80
        /*03e8*/ 	.word	0x000000ff
        /*03ec*/ 	.word	0x00000188
        /*03f0*/ 	.short	0x0100
        /*03f2*/ 	.byte	0x04
	.zero		1


	//   ....[48]....
        /*03f4*/ 	.word	0x00000d90
        /*03f8*/ 	.word	0x000000ff
        /*03fc*/ 	.word	0x00000170
        /*0400*/ 	.short	0x0100
        /*0402*/ 	.byte	0x04
	.zero		1


	//   ....[49]....
        /*0404*/ 	.word	0x00000da0
        /*0408*/ 	.word	0x000000ff
        /*040c*/ 	.word	0x00000190
        /*0410*/ 	.short	0x0100
        /*0412*/ 	.byte	0x04
	.zero		1


	//   ....[50]....
        /*0414*/ 	.word	0x00000db0
        /*0418*/ 	.word	0x000000ff
        /*041c*/ 	.word	0x00000178
        /*0420*/ 	.short	0x0100
        /*0422*/ 	.byte	0x04
	.zero		1


	//   ....[51]....
        /*0424*/ 	.word	0x00000dc0
        /*0428*/ 	.word	0x000000ff
        /*042c*/ 	.word	0x00000198
        /*0430*/ 	.short	0x0100
        /*0432*/ 	.byte	0x04
	.zero		1


	//   ....[52]....
        /*0434*/ 	.word	0x00000eb0
        /*0438*/ 	.word	0x000000ff
        /*043c*/ 	.word	0x000001a0
        /*0440*/ 	.short	0x0100
        /*0442*/ 	.byte	0x04
	.zero		1


	//   ....[53]....
        /*0444*/ 	.word	0x00000ec0
        /*0448*/ 	.word	0x000000ff
        /*044c*/ 	.word	0x000001b0
        /*0450*/ 	.short	0x0100
        /*0452*/ 	.byte	0x04
	.zero		1


	//   ....[54]....
        /*0454*/ 	.word	0x00000ed0
        /*0458*/ 	.word	0x000000ff
        /*045c*/ 	.word	0x000001a8
        /*0460*/ 	.short	0x0100
        /*0462*/ 	.byte	0x04
	.zero		1


	//   ....[55]....
        /*0464*/ 	.word	0x00000ee0
        /*0468*/ 	.word	0x000000ff
        /*046c*/ 	.word	0x000001b8
        /*0470*/ 	.short	0x0100
        /*0472*/ 	.byte	0x04
	.zero		1


	//   ....[56]....
        /*0474*/ 	.word	0x00001bc0
        /*0478*/ 	.word	0x00000000
        /*047c*/ 	.word	0x000001b0
        /*0480*/ 	.short	0x010a
        /*0482*/ 	.byte	0xff
	.zero		1


	//   ....[57]....
        /*0484*/ 	.word	0x00001be0
        /*0488*/ 	.word	0x00000000
        /*048c*/ 	.word	0x000001a0
        /*0490*/ 	.short	0x0101
        /*0492*/ 	.byte	0xff
	.zero		1


	//   ....[58]....
        /*0494*/ 	.word	0x00001ca0
        /*0498*/ 	.word	0x000000ff
        /*049c*/ 	.word	0x00000080
        /*04a0*/ 	.short	0x010a
        /*04a2*/ 	.byte	0x04
	.zero		1


	//   ....[59]....
        /*04a4*/ 	.word	0x00001d20
        /*04a8*/ 	.word	0x000000ff
        /*04ac*/ 	.word	0x00000080
        /*04b0*/ 	.short	0x010a
        /*04b2*/ 	.byte	0x21
	.zero		1


	//   ....[60]....
        /*04b4*/ 	.word	0x00001ec0
        /*04b8*/ 	.word	0x000000ff
        /*04bc*/ 	.word	0x00000080
        /*04c0*/ 	.short	0x010a
        /*04c2*/ 	.byte	0x07
	.zero		1


	//   ....[61]....
        /*04c4*/ 	.word	0x00001fe0
        /*04c8*/ 	.word	0x000000ff
        /*04cc*/ 	.word	0x00000138
        /*04d0*/ 	.short	0x0101
        /*04d2*/ 	.byte	0x0d
	.zero		1


	//   ....[62]....
        /*04d4*/ 	.word	0x00002000
        /*04d8*/ 	.word	0x000000ff
        /*04dc*/ 	.word	0x00000080
        /*04e0*/ 	.short	0x010a
        /*04e2*/ 	.byte	0x04
	.zero		1


	//   ....[63]....
        /*04e4*/ 	.word	0x00002080
        /*04e8*/ 	.word	0x000000ff
        /*04ec*/ 	.word	0x00000080
        /*04f0*/ 	.short	0x010a
        /*04f2*/ 	.byte	0x11
	.zero		1


	//   ....[64]....
        /*04f4*/ 	.word	0x00002210
        /*04f8*/ 	.word	0x000000ff
        /*04fc*/ 	.word	0x00000080
        /*0500*/ 	.short	0x010a
        /*0502*/ 	.byte	0x06
	.zero		1


	//   ....[65]....
        /*0504*/ 	.word	0x00002350
        /*0508*/ 	.word	0x00000003
        /*050c*/ 	.word	0x00000140
        /*0510*/ 	.short	0x010a
        /*0512*/ 	.byte	0xff
	.zero		1


	//   ....[66]....
        /*0514*/ 	.word	0x000024a0
        /*0518*/ 	.word	0x00000000
        /*051c*/ 	.word	0x00000000
        /*0520*/ 	.short	0x0101
        /*0522*/ 	.byte	0xff
	.zero		1


	//   ....[67]....
        /*0524*/ 	.word	0x00002a60
        /*0528*/ 	.word	0x000000ff
        /*052c*/ 	.word	0x00000000
        /*0530*/ 	.short	0x010a
        /*0532*/ 	.byte	0x04
	.zero		1


	//   ....[68]....
        /*0534*/ 	.word	0x00002af0
        /*0538*/ 	.word	0x000000ff
        /*053c*/ 	.word	0x00000000
        /*0540*/ 	.short	0x010a
        /*0542*/ 	.byte	0x05
	.zero		1


	//   ....[69]....
        /*0544*/ 	.word	0x00002b80
        /*0548*/ 	.word	0x000000ff
        /*054c*/ 	.word	0x00000000
        /*0550*/ 	.short	0x010a
        /*0552*/ 	.byte	0x05
	.zero		1


	//   ....[70]....
        /*0554*/ 	.word	0x00002c10
        /*0558*/ 	.word	0x000000ff
        /*055c*/ 	.word	0x00000000
        /*0560*/ 	.short	0x010a
        /*0562*/ 	.byte	0x05
	.zero		1


	//   ....[71]....
        /*0564*/ 	.word	0x00002ca0
        /*0568*/ 	.word	0x000000ff
        /*056c*/ 	.word	0x00000000
        /*0570*/ 	.short	0x010a
        /*0572*/ 	.byte	0x05
	.zero		1


	//   ....[72]....
        /*0574*/ 	.word	0x00002d30
        /*0578*/ 	.word	0x000000ff
        /*057c*/ 	.word	0x00000000
        /*0580*/ 	.short	0x010a
        /*0582*/ 	.byte	0x05
	.zero		1


	//   ....[73]....
        /*0584*/ 	.word	0x00002dc0
        /*0588*/ 	.word	0x000000ff
        /*058c*/ 	.word	0x00000000
        /*0590*/ 	.short	0x010a
        /*0592*/ 	.byte	0x05
	.zero		1


	//   ....[74]....
        /*0594*/ 	.word	0x00002e50
        /*0598*/ 	.word	0x000000ff
        /*059c*/ 	.word	0x00000000
        /*05a0*/ 	.short	0x010a
        /*05a2*/ 	.byte	0x05
	.zero		1


	//   ....[75]....
        /*05a4*/ 	.word	0x00002ee0
        /*05a8*/ 	.word	0x000000ff
        /*05ac*/ 	.word	0x00000000
        /*05b0*/ 	.short	0x010a
        /*05b2*/ 	.byte	0x05
	.zero		1


	//   ....[76]....
        /*05b4*/ 	.word	0x00002f70
        /*05b8*/ 	.word	0x000000ff
        /*05bc*/ 	.word	0x00000000
        /*05c0*/ 	.short	0x010a
        /*05c2*/ 	.byte	0x05
	.zero		1


	//   ....[77]....
        /*05c4*/ 	.word	0x00003000
        /*05c8*/ 	.word	0x000000ff
        /*05cc*/ 	.word	0x00000000
        /*05d0*/ 	.short	0x010a
        /*05d2*/ 	.byte	0x05
	.zero		1


	//   ....[78]....
        /*05d4*/ 	.word	0x00003090
        /*05d8*/ 	.word	0x000000ff
        /*05dc*/ 	.word	0x00000000
        /*05e0*/ 	.short	0x010a
        /*05e2*/ 	.byte	0x05
	.zero		1


	//   ....[79]....
        /*05e4*/ 	.word	0x00003120
        /*05e8*/ 	.word	0x000000ff
        /*05ec*/ 	.word	0x00000000
        /*05f0*/ 	.short	0x010a
        /*05f2*/ 	.byte	0x05
	.zero		1


	//   ....[80]....
        /*05f4*/ 	.word	0x000031b0
        /*05f8*/ 	.word	0x000000ff
        /*05fc*/ 	.word	0x00000000
        /*0600*/ 	.short	0x010a
        /*0602*/ 	.byte	0x05
	.zero		1


	//   ....[81]....
        /*0604*/ 	.word	0x00003240
        /*0608*/ 	.word	0x000000ff
        /*060c*/ 	.word	0x00000000
        /*0610*/ 	.short	0x010a
        /*0612*/ 	.byte	0x05
	.zero		1


	//   ....[82]....
        /*0614*/ 	.word	0x000032e0
        /*0618*/ 	.word	0x00000000
        /*061c*/ 	.word	0x00000000
        /*0620*/ 	.short	0x010a
        /*0622*/ 	.byte	0xff
	.zero		1


	//   ....[83]....
        /*0624*/ 	.word	0x00003420
        /*0628*/ 	.word	0x00000002
        /*062c*/ 	.word	0x000001a0
        /*0630*/ 	.short	0x010a
        /*0632*/ 	.byte	0xff
	.zero		1


	//   ....[84]....
        /*0634*/ 	.word	0x00003480
        /*0638*/ 	.word	0x00000004
        /*063c*/ 	.word	0x00000000
        /*0640*/ 	.short	0x0101
        /*0642*/ 	.byte	0xff
	.zero		1


	//   ....[85]....
        /*0644*/ 	.word	0x000034a0
        /*0648*/ 	.word	0x000000ff
        /*064c*/ 	.word	0x00000150
        /*0650*/ 	.short	0x010a
        /*0652*/ 	.byte	0x04
	.zero		1


	//   ....[86]....
        /*0654*/ 	.word	0x000035c0
        /*0658*/ 	.word	0x00000002
        /*065c*/ 	.word	0x00000140
        /*0660*/ 	.short	0x010a
        /*0662*/ 	.byte	0xff
	.zero		1


	//   ....[87]....
        /*0664*/ 	.word	0x000036d0
        /*0668*/ 	.word	0x00000002
        /*066c*/ 	.word	0x00000000
        /*0670*/ 	.short	0x0101
        /*0672*/ 	.byte	0xff
	.zero		1


	//   ....[88]....
        /*0674*/ 	.word	0x00003760
        /*0678*/ 	.word	0x000000ff
        /*067c*/ 	.word	0x00000150
        /*0680*/ 	.short	0x0106
        /*0682*/ 	.byte	0x04
	.zero		1


	//   ....[89]....
        /*0684*/ 	.word	0x00003780
        /*0688*/ 	.word	0x000000ff
        /*068c*/ 	.word	0x00000150
        /*0690*/ 	.short	0x010a
        /*0692*/ 	.byte	0x04
	.zero		1


	//   ....[90]....
        /*0694*/ 	.word	0x00003810
        /*0698*/ 	.word	0x000000ff
        /*069c*/ 	.word	0x00000150
        /*06a0*/ 	.short	0x0106
        /*06a2*/ 	.byte	0x07
	.zero		1


	//   ....[91]....
        /*06a4*/ 	.word	0x00003850
        /*06a8*/ 	.word	0x00000000
        /*06ac*/ 	.word	0x00000150
        /*06b0*/ 	.short	0x010a
        /*06b2*/ 	.byte	0xff
	.zero		1


	//   ....[92]....
        /*06b4*/ 	.word	0x00003d70
        /*06b8*/ 	.word	0x00000000
        /*06bc*/ 	.word	0x00000140
        /*06c0*/ 	.short	0x010a
        /*06c2*/ 	.byte	0xff
	.zero		1


	//   ....[93]....
        /*06c4*/ 	.word	0x00003e80
        /*06c8*/ 	.word	0x00000003
        /*06cc*/ 	.word	0x00000000
        /*06d0*/ 	.short	0x0101
        /*06d2*/ 	.byte	0xff
	.zero		1


	//   ....[94]....
        /*06d4*/ 	.word	0x00003e90
        /*06d8*/ 	.word	0x000000ff
        /*06dc*/ 	.word	0x00000000
        /*06e0*/ 	.short	0x010a
        /*06e2*/ 	.byte	0x04
	.zero		1


	//   ....[95]....
        /*06e4*/ 	.word	0x00003eb0
        /*06e8*/ 	.word	0x000000ff
        /*06ec*/ 	.word	0x00000180
        /*06f0*/ 	.short	0x010a
        /*06f2*/ 	.byte	0x16
	.zero		1


	//   ....[96]....
        /*06f4*/ 	.word	0x00003f80
        /*06f8*/ 	.word	0x000000ff
        /*06fc*/ 	.word	0x00000000
        /*0700*/ 	.short	0x010a
        /*0702*/ 	.byte	0x05
	.zero		1


	//   ....[97]....
        /*0704*/ 	.word	0x000040c0
        /*0708*/ 	.word	0x000000ff
        /*070c*/ 	.word	0x00000000
        /*0710*/ 	.short	0x010a
        /*0712*/ 	.byte	0x04
	.zero		1


	//   ....[98]....
        /*0714*/ 	.word	0x000042b0
        /*0718*/ 	.word	0x000000ff
        /*071c*/ 	.word	0x00000000
        /*0720*/ 	.short	0x010a
        /*0722*/ 	.byte	0x04
	.zero		1


	//   ....[99]....
        /*0724*/ 	.word	0x00004340
        /*0728*/ 	.word	0x000000ff
        /*072c*/ 	.word	0x00000000
        /*0730*/ 	.short	0x010a
        /*0732*/ 	.byte	0x05
	.zero		1


	//   ....[100]....
        /*0734*/ 	.word	0x000043d0
        /*0738*/ 	.word	0x000000ff
        /*073c*/ 	.word	0x00000000
        /*0740*/ 	.short	0x010a
        /*0742*/ 	.byte	0x05
	.zero		1


	//   ....[101]....
        /*0744*/ 	.word	0x00004460
        /*0748*/ 	.word	0x000000ff
        /*074c*/ 	.word	0x00000000
        /*0750*/ 	.short	0x010a
        /*0752*/ 	.byte	0x04
	.zero		1


	//   ....[102]....
        /*0754*/ 	.word	0x00004900
        /*0758*/ 	.word	0x0000000c
        /*075c*/ 	.word	0x00000140
        /*0760*/ 	.short	0x010a
        /*0762*/ 	.byte	0xff
	.zero		1


	//   ....[103]....
        /*0764*/ 	.word	0x00004a70
        /*0768*/ 	.word	0x00000000
        /*076c*/ 	.word	0x00000000
        /*0770*/ 	.short	0x0101
        /*0772*/ 	.byte	0xff
	.zero		1


	//   ....[104]....
        /*0774*/ 	.word	0x00004ef0
        /*0778*/ 	.word	0x000000ff
        /*077c*/ 	.word	0x00000138
        /*0780*/ 	.short	0x010a
        /*0782*/ 	.byte	0x18
	.zero		1


	//   ....[105]....
        /*0784*/ 	.word	0x000050b0
        /*0788*/ 	.word	0x000000ff
        /*078c*/ 	.word	0x00000118
        /*0790*/ 	.short	0x010a
        /*0792*/ 	.byte	0x04
	.zero		1


	//   ....[106]....
        /*0794*/ 	.word	0x00005290
        /*0798*/ 	.word	0x000000ff
        /*079c*/ 	.word	0x00000100
        /*07a0*/ 	.short	0x010b
        /*07a2*/ 	.byte	0x04
	.zero		1


	//   ....[107]....
        /*07a4*/ 	.word	0x000052a0
        /*07a8*/ 	.word	0x000000ff
        /*07ac*/ 	.word	0x00000000
        /*07b0*/ 	.short	0x0101
        /*07b2*/ 	.byte	0x14
	.zero		1


	//   ....[108]....
        /*07b4*/ 	.word	0x000052b0
        /*07b8*/ 	.word	0x000000ff
        /*07bc*/ 	.word	0x00000118
        /*07c0*/ 	.short	0x010a
        /*07c2*/ 	.byte	0x05
	.zero		1


	//   ....[109]....
        /*07c4*/ 	.word	0x000054b0
        /*07c8*/ 	.word	0x000000ff
        /*07cc*/ 	.word	0x00000100
        /*07d0*/ 	.short	0x010b
        /*07d2*/ 	.byte	0x05
	.zero		1


	//   ....[110]....
        /*07d4*/ 	.word	0x000054c0
        /*07d8*/ 	.word	0x000000ff
        /*07dc*/ 	.word	0x00000000
        /*07e0*/ 	.short	0x0101
        /*07e2*/ 	.byte	0x04
	.zero		1


	//   ....[111]....
        /*07e4*/ 	.word	0x00005560
        /*07e8*/ 	.word	0x000000ff
        /*07ec*/ 	.word	0x00000000
        /*07f0*/ 	.short	0x010a
        /*07f2*/ 	.byte	0x04
	.zero		1


	//   ....[112]....
        /*07f4*/ 	.word	0x000055f0
        /*07f8*/ 	.word	0x000000ff
        /*07fc*/ 	.word	0x00000000
        /*0800*/ 	.short	0x010a
        /*0802*/ 	.byte	0x05
	.zero		1


	//   ....[113]....
        /*0804*/ 	.word	0x00005690
        /*0808*/ 	.word	0x00000000
        /*080c*/ 	.word	0x00000000
        /*0810*/ 	.short	0x010a
        /*0812*/ 	.byte	0xff
	.zero		1


	//   ....[114]....
        /*0814*/ 	.word	0x000059f0
        /*0818*/ 	.word	0x00000003
        /*081c*/ 	.word	0x00000140
        /*0820*/ 	.short	0x010a
        /*0822*/ 	.byte	0xff
	.zero		1


	//   ....[115]....
        /*0824*/ 	.word	0x00005b70
        /*0828*/ 	.word	0x00000000
        /*082c*/ 	.word	0x00000000
        /*0830*/ 	.short	0x0101
        /*0832*/ 	.byte	0xff
	.zero		1


	//   ....[116]....
        /*0834*/ 	.word	0x00006740
        /*0838*/ 	.word	0x00000000
        /*083c*/ 	.word	0x00000100
        /*0840*/ 	.short	0x010a
        /*0842*/ 	.byte	0xff
	.zero		1


	//   ....[117]....
        /*0844*/ 	.word	0x000067b0
        /*0848*/ 	.word	0x00000066
        /*084c*/ 	.word	0x00000160
        /*0850*/ 	.short	0x010a
        /*0852*/ 	.byte	0xff
	.zero		1


	//   ....[118]....
        /*0854*/ 	.word	0x000068a0
        /*0858*/ 	.word	0x00000000
        /*085c*/ 	.word	0x00000100
        /*0860*/ 	.short	0x010a
        /*0862*/ 	.byte	0xff
	.zero		1


	//   ....[119]....
        /*0864*/ 	.word	0x000069d0
        /*0868*/ 	.word	0x00000066
        /*086c*/ 	.word	0x00000160
        /*0870*/ 	.short	0x010a
        /*0872*/ 	.byte	0xff
	.zero		1


	//   ....[120]....
        /*0874*/ 	.word	0x00007500
        /*0878*/ 	.word	0x00000000
        /*087c*/ 	.word	0x00000000
        /*0880*/ 	.short	0x0101
        /*0882*/ 	.byte	0xff
	.zero		1


	//   ....[121]....
        /*0884*/ 	.word	0x00007510
        /*0888*/ 	.word	0x00000003
        /*088c*/ 	.word	0x00000100
        /*0890*/ 	.short	0x010a
        /*0892*/ 	.byte	0xff
	.zero		1


	//   ....[122]....
        /*0894*/ 	.word	0x000075e0
        /*0898*/ 	.word	0x00000003
        /*089c*/ 	.word	0x00000100
        /*08a0*/ 	.short	0x010a
        /*08a2*/ 	.byte	0xff
	.zero		1


	//   ....[123]....
        /*08a4*/ 	.word	0x00007a40
        /*08a8*/ 	.word	0x000000ff
        /*08ac*/ 	.word	0x00000000
        /*08b0*/ 	.short	0x0101
        /*08b2*/ 	.byte	0x05
	.zero		1


	//   ....[124]....
        /*08b4*/ 	.word	0x000082a0
        /*08b8*/ 	.word	0x00000002
        /*08bc*/ 	.word	0x00000000
        /*08c0*/ 	.short	0x0101
        /*08c2*/ 	.byte	0xff
	.zero		1


	//   ....[125]....
        /*08c4*/ 	.word	0x00008560
        /*08c8*/ 	.word	0x000000ff
        /*08cc*/ 	.word	0x00000000
        /*08d0*/ 	.short	0x0101
        /*08d2*/ 	.byte	0x04
	.zero		1


	//   ....[126]....
        /*08d4*/ 	.word	0x00008580
        /*08d8*/ 	.word	0x00000000
        /*08dc*/ 	.word	0x000001b0
        /*08e0*/ 	.short	0x010a
        /*08e2*/ 	.byte	0xff
	.zero		1


	//   ....[127]....
        /*08e4*/ 	.word	0x000085e0
        /*08e8*/ 	.word	0x00000000
        /*08ec*/ 	.word	0x00000080
        /*08f0*/ 	.short	0x010a
        /*08f2*/ 	.byte	0xff
	.zero		1


	//   ....[128]....
        /*08f4*/ 	.word	0x00008640
        /*08f8*/ 	.word	0x00000000
        /*08fc*/ 	.word	0x00000080
        /*0900*/ 	.short	0x010a
        /*0902*/ 	.byte	0xff
	.zero		1


	//   ....[129]....
        /*0904*/ 	.word	0x00008690
        /*0908*/ 	.word	0x00000003
        /*090c*/ 	.word	0x00000140
        /*0910*/ 	.short	0x010a
        /*0912*/ 	.byte	0xff
	.zero		1


	//   ....[130]....
        /*0914*/ 	.word	0x000086f0
        /*0918*/ 	.word	0x00000000
        /*091c*/ 	.word	0x00000000
        /*0920*/ 	.short	0x010a
        /*0922*/ 	.byte	0xff
	.zero		1


	//   ....[131]....
        /*0924*/ 	.word	0x00008750
        /*0928*/ 	.word	0x00000000
        /*092c*/ 	.word	0x00000000
        /*0930*/ 	.short	0x010a
        /*0932*/ 	.byte	0xff
	.zero		1


	//   ....[132]....
        /*0934*/ 	.word	0x000087b0
        /*0938*/ 	.word	0x00000000
        /*093c*/ 	.word	0x00000000
        /*0940*/ 	.short	0x010a
        /*0942*/ 	.byte	0xff
	.zero		1


	//   ....[133]....
        /*0944*/ 	.word	0x00008810
        /*0948*/ 	.word	0x00000000
        /*094c*/ 	.word	0x00000000
        /*0950*/ 	.short	0x010a
        /*0952*/ 	.byte	0xff
	.zero		1


	//   ....[134]....
        /*0954*/ 	.word	0x00008870
        /*0958*/ 	.word	0x00000000
        /*095c*/ 	.word	0x00000000
        /*0960*/ 	.short	0x010a
        /*0962*/ 	.byte	0xff
	.zero		1


	//   ....[135]....
        /*0964*/ 	.word	0x000088d0
        /*0968*/ 	.word	0x00000000
        /*096c*/ 	.word	0x00000000
        /*0970*/ 	.short	0x010a
        /*0972*/ 	.byte	0xff
	.zero		1


	//   ....[136]....
        /*0974*/ 	.word	0x00008930
        /*0978*/ 	.word	0x00000000
        /*097c*/ 	.word	0x00000000
        /*0980*/ 	.short	0x010a
        /*0982*/ 	.byte	0xff
	.zero		1


	//   ....[137]....
        /*0984*/ 	.word	0x00008990
        /*0988*/ 	.word	0x00000000
        /*098c*/ 	.word	0x00000000
        /*0990*/ 	.short	0x010a
        /*0992*/ 	.byte	0xff
	.zero		1


	//   ....[138]....
        /*0994*/ 	.word	0x000089f0
        /*0998*/ 	.word	0x00000000
        /*099c*/ 	.word	0x00000000
        /*09a0*/ 	.short	0x010a
        /*09a2*/ 	.byte	0xff
	.zero		1


	//   ....[139]....
        /*09a4*/ 	.word	0x00008a50
        /*09a8*/ 	.word	0x00000000
        /*09ac*/ 	.word	0x00000000
        /*09b0*/ 	.short	0x010a
        /*09b2*/ 	.byte	0xff
	.zero		1


	//   ....[140]....
        /*09b4*/ 	.word	0x00008ab0
        /*09b8*/ 	.word	0x00000000
        /*09bc*/ 	.word	0x00000000
        /*09c0*/ 	.short	0x010a
        /*09c2*/ 	.byte	0xff
	.zero		1


	//   ....[141]....
        /*09c4*/ 	.word	0x00008b10
        /*09c8*/ 	.word	0x00000000
        /*09cc*/ 	.word	0x00000000
        /*09d0*/ 	.short	0x010a
        /*09d2*/ 	.byte	0xff
	.zero		1


	//   ....[142]....
        /*09d4*/ 	.word	0x00008b70
        /*09d8*/ 	.word	0x00000000
        /*09dc*/ 	.word	0x00000000
        /*09e0*/ 	.short	0x010a
        /*09e2*/ 	.byte	0xff
	.zero		1


	//   ....[143]....
        /*09e4*/ 	.word	0x00008bd0
        /*09e8*/ 	.word	0x00000000
        /*09ec*/ 	.word	0x00000000
        /*09f0*/ 	.short	0x010a
        /*09f2*/ 	.byte	0xff
	.zero		1


	//   ....[144]....
        /*09f4*/ 	.word	0x00008c30
        /*09f8*/ 	.word	0x00000000
        /*09fc*/ 	.word	0x00000000
        /*0a00*/ 	.short	0x010a
        /*0a02*/ 	.byte	0xff
	.zero		1


	//   ....[145]....
        /*0a04*/ 	.word	0x00008c80
        /*0a08*/ 	.word	0x00000002
        /*0a0c*/ 	.word	0x000001a0
        /*0a10*/ 	.short	0x010a
        /*0a12*/ 	.byte	0xff
	.zero		1


	//   ....[146]....
        /*0a14*/ 	.word	0x00008ce0
        /*0a18*/ 	.word	0x00000002
        /*0a1c*/ 	.word	0x00000150
        /*0a20*/ 	.short	0x010a
        /*0a22*/ 	.byte	0xff
	.zero		1


	//   ....[147]....
        /*0a24*/ 	.word	0x00008d30
        /*0a28*/ 	.word	0x00000002
        /*0a2c*/ 	.word	0x00000140
        /*0a30*/ 	.short	0x010a
        /*0a32*/ 	.byte	0xff
	.zero		1


	//   ....[148]....
        /*0a34*/ 	.word	0x00008d90
        /*0a38*/ 	.word	0x00000000
        /*0a3c*/ 	.word	0x00000150
        /*0a40*/ 	.short	0x010a
        /*0a42*/ 	.byte	0xff
	.zero		1


	//   ....[149]....
        /*0a44*/ 	.word	0x00008de0
        /*0a48*/ 	.word	0x00000000
        /*0a4c*/ 	.word	0x00000140
        /*0a50*/ 	.short	0x010a
        /*0a52*/ 	.byte	0xff
	.zero		1


	//   ....[150]....
        /*0a54*/ 	.word	0x00008e40
        /*0a58*/ 	.word	0x00000003
        /*0a5c*/ 	.word	0x00000180
        /*0a60*/ 	.short	0x010a
        /*0a62*/ 	.byte	0xff
	.zero		1


	//   ....[151]....
        /*0a64*/ 	.word	0x00008ea0
        /*0a68*/ 	.word	0x00000000
        /*0a6c*/ 	.word	0x00000000
        /*0a70*/ 	.short	0x010a
        /*0a72*/ 	.byte	0xff
	.zero		1


	//   ....[152]....
        /*0a74*/ 	.word	0x00008f00
        /*0a78*/ 	.word	0x00000000
        /*0a7c*/ 	.word	0x00000000
        /*0a80*/ 	.short	0x010a
        /*0a82*/ 	.byte	0xff
	.zero		1


	//   ....[153]....
        /*0a84*/ 	.word	0x00008f60
        /*0a88*/ 	.word	0x00000000
        /*0a8c*/ 	.word	0x00000000
        /*0a90*/ 	.short	0x010a
        /*0a92*/ 	.byte	0xff
	.zero		1


	//   ....[154]....
        /*0a94*/ 	.word	0x00008fc0
        /*0a98*/ 	.word	0x00000000
        /*0a9c*/ 	.word	0x00000000
        /*0aa0*/ 	.short	0x010a
        /*0aa2*/ 	.byte	0xff
	.zero		1


	//   ....[155]....
        /*0aa4*/ 	.word	0x00009020
        /*0aa8*/ 	.word	0x00000000
        /*0aac*/ 	.word	0x00000000
        /*0ab0*/ 	.short	0x010a
        /*0ab2*/ 	.byte	0xff
	.zero		1


	//   ....[156]....
        /*0ab4*/ 	.word	0x00009070
        /*0ab8*/ 	.word	0x0000000c
        /*0abc*/ 	.word	0x00000140
        /*0ac0*/ 	.short	0x010a
        /*0ac2*/ 	.byte	0xff
	.zero		1


	//   ....[157]....
        /*0ac4*/ 	.word	0x000090d0
        /*0ac8*/ 	.word	0x00000000
        /*0acc*/ 	.word	0x00000138
        /*0ad0*/ 	.short	0x010a
        /*0ad2*/ 	.byte	0xff
	.zero		1


	//   ....[158]....
        /*0ad4*/ 	.word	0x00009130
        /*0ad8*/ 	.word	0x00000000
        /*0adc*/ 	.word	0x00000118
        /*0ae0*/ 	.short	0x010a
        /*0ae2*/ 	.byte	0xff
	.zero		1


	//   ....[159]....
        /*0ae4*/ 	.word	0x00009190
        /*0ae8*/ 	.word	0x00000009
        /*0aec*/ 	.word	0x00000118
        /*0af0*/ 	.short	0x010a
        /*0af2*/ 	.byte	0xff
	.zero		1


	//   ....[160]....
        /*0af4*/ 	.word	0x000091f0
        /*0af8*/ 	.word	0x00000000
        /*0afc*/ 	.word	0x00000000
        /*0b00*/ 	.short	0x010a
        /*0b02*/ 	.byte	0xff
	.zero		1


	//   ....[161]....
        /*0b04*/ 	.word	0x00009250
        /*0b08*/ 	.word	0x00000000
        /*0b0c*/ 	.word	0x00000000
        /*0b10*/ 	.short	0x010a
        /*0b12*/ 	.byte	0xff
	.zero		1


	//   ....[162]....
        /*0b14*/ 	.word	0x000092a0
        /*0b18*/ 	.word	0x00000003
        /*0b1c*/ 	.word	0x00000140
        /*0b20*/ 	.short	0x010a
        /*0b22*/ 	.byte	0xff
	.zero		1


	//   ....[163]....
        /*0b24*/ 	.word	0x000092f0
        /*0b28*/ 	.word	0x00000000
        /*0b2c*/ 	.word	0x00000100
        /*0b30*/ 	.short	0x010a
        /*0b32*/ 	.byte	0xff
	.zero		1


	//   ....[164]....
        /*0b34*/ 	.word	0x00009340
        /*0b38*/ 	.word	0x00000066
        /*0b3c*/ 	.word	0x00000160
        /*0b40*/ 	.short	0x010a
        /*0b42*/ 	.byte	0xff
	.zero		1


	//   ....[165]....
        /*0b44*/ 	.word	0x00009390
        /*0b48*/ 	.word	0x00000003
        /*0b4c*/ 	.word	0x00000100
        /*0b50*/ 	.short	0x010a
        /*0b52*/ 	.byte	0xff
	.zero		1


	//----- nvinfo : EIATTR_NUM_MBARRIERS
	.align		4
.L_47:
        /*0b54*/ 	.byte	0x03, 0x38
        /*0b56*/ 	.short	0x0038


	//----- nvinfo : EIATTR_EXIT_INSTR_OFFSETS
	.align		4
        /*0b58*/ 	.byte	0x04, 0x1c
        /*0b5a*/ 	.short	(.L_49 - .L_48)


	//   ....[0]....
.L_48:
        /*0b5c*/ 	.word	0x00003310


	//   ....[1]....
        /*0b60*/ 	.word	0x00003820


	//   ....[2]....
        /*0b64*/ 	.word	0x00003880


	//   ....[3]....
        /*0b68*/ 	.word	0x000046c0


	//   ....[4]....
        /*0b6c*/ 	.word	0x000056c0


	//   ....[5]....
        /*0b70*/ 	.word	0x00005700


	//   ....[6]....
        /*0b74*/ 	.word	0x00008440


	//   ....[7]....
        /*0b78*/ 	.word	0x000084c0


	//   ....[8]....
        /*0b7c*/ 	.word	0x000084f0


	//   ....[9]....
        /*0b80*/ 	.word	0x00008570


	//----- nvinfo : EIATTR_MAX_THREADS
	.align		4
.L_49:
        /*0b84*/ 	.byte	0x04, 0x05
        /*0b86*/ 	.short	(.L_51 - .L_50)
.L_50:
        /*0b88*/ 	.word	0x00000100
        /*0b8c*/ 	.word	0x00000001
        /*0b90*/ 	.word	0x00000001


	//----- nvinfo : EIATTR_CRS_STACK_SIZE
	.align		4
.L_51:
        /*0b94*/ 	.byte	0x04, 0x1e
        /*0b96*/ 	.short	(.L_53 - .L_52)
.L_52:
        /*0b98*/ 	.word	0x00000000


	//----- nvinfo : EIATTR_CBANK_PARAM_SIZE
	.align		4
.L_53:
        /*0b9c*/ 	.byte	0x03, 0x19
        /*0b9e*/ 	.short	0x0800


	//----- nvinfo : EIATTR_PARAM_CBANK
	.align		4
        /*0ba0*/ 	.byte	0x04, 0x0a
        /*0ba2*/ 	.short	(.L_55 - .L_54)
	.align		4
.L_54:
        /*0ba4*/ 	.word	index@(.nv.constant0._ZN7cutlass13device_kernelINS_4gemm6kernel13GemmUniversalIN4cute5tupleIJiiiiEEENS1_10collective13CollectiveMmaINS1_35MainloopSm100TmaUmmaWarpSpecializedILi16ELi2ELi4ENS5_IJNS4_1CILi1EEENSA_ILi8EEESB_EEEEENS5_IJNSA_ILi128EEENSA_ILi64EEENSA_ILi32EEEEEENS_6half_tENS5_IJlSB_lEEESJ_SK_NS4_8TiledMMAINS4_8MMA_AtomIJNS4_20SM100_MMA_F16BF16_SSISJ_SJ_fLi128ELi64ELNS4_4UMMA5MajorE0ELSP_0ELNSO_7ScaleInE0ELSQ_0EEEEEENS4_6LayoutINS5_IJSB_SB_SB_EEENS5_IJNSA_ILi0EEESV_SV_EEEEENS5_IJNS4_10UnderscoreESY_SY_EEEEENS4_23SM90_TMA_LOAD_MULTICASTENS4_14ComposedLayoutINS4_7SwizzleILi2ELi4ELi3EEENS4_18smem_ptr_flag_bitsILi16EEENST_INS5_IJSC_SH_EEENS5_IJSH_SB_EEEEEEEvNS4_8identityENS4_13SM90_TMA_LOADES1A_vS1B_EENS_8epilogue10collective18CollectiveEpilogueINS1E_23Sm100TmaWarpSpecializedILi3ELi2ELi32ELb1ELb0EEEJSI_NS5_IJNST_ISF_SB_EENST_ISH_SB_EEEEESJ_SK_SJ_SK_NS1E_6fusion15FusionCallbacksIS1I_NS1M_17LinearCombinationISJ_fSJ_fLNS_15FloatRoundStyleE2EEESI_S1L_JEEENS4_5SM1004TMEM4LOAD26SM100_TMEM_LOAD_32dp32b32xES1C_S1A_NS4_39AutoVectorizingCopyWithAssumedAlignmentILi128EEENS4_14SM90_TMA_STOREES1A_S1X_S1X_EEEvvEEEEvNT_6ParamsE)
        /*0ba8*/ 	.short	0x0380
        /*0baa*/ 	.short	0x0800


	//----- nvinfo : EIATTR_SW_WAR
	.align		4
.L_55:
        /*0bac*/ 	.byte	0x04, 0x36
        /*0bae*/ 	.short	(.L_57 - .L_56)
.L_56:
        /*0bb0*/ 	.word	0x00000008
.L_57:


//--------------------- .nv.callgraph             --------------------------
	.section	.nv.callgraph,"",@"SHT_CUDA_CALLGRAPH"
	.align	4
	.sectionentsize	8
	.align		4
        /*0000*/ 	.word	0x00000000
	.align		4
        /*0004*/ 	.word	0xffffffff
	.align		4
        /*0008*/ 	.word	index@(_ZN7cutlass13device_kernelINS_4gemm6kernel13GemmUniversalIN4cute5tupleIJiiiiEEENS1_10collective13CollectiveMmaINS1_35MainloopSm100TmaUmmaWarpSpecializedILi16ELi2ELi4ENS5_IJNS4_1CILi1EEENSA_ILi8EEESB_EEEEENS5_IJNSA_ILi128EEENSA_ILi64EEENSA_ILi32EEEEEENS_6half_tENS5_IJlSB_lEEESJ_SK_NS4_8TiledMMAINS4_8MMA_AtomIJNS4_20SM100_MMA_F16BF16_SSISJ_SJ_fLi128ELi64ELNS4_4UMMA5MajorE0ELSP_0ELNSO_7ScaleInE0ELSQ_0EEEEEENS4_6LayoutINS5_IJSB_SB_SB_EEENS5_IJNSA_ILi0EEESV_SV_EEEEENS5_IJNS4_10UnderscoreESY_SY_EEEEENS4_23SM90_TMA_LOAD_MULTICASTENS4_14ComposedLayoutINS4_7SwizzleILi2ELi4ELi3EEENS4_18smem_ptr_flag_bitsILi16EEENST_INS5_IJSC_SH_EEENS5_IJSH_SB_EEEEEEEvNS4_8identityENS4_13SM90_TMA_LOADES1A_vS1B_EENS_8epilogue10collective18CollectiveEpilogueINS1E_23Sm100TmaWarpSpecializedILi3ELi2ELi32ELb1ELb0EEEJSI_NS5_IJNST_ISF_SB_EENST_ISH_SB_EEEEESJ_SK_SJ_SK_NS1E_6fusion15FusionCallbacksIS1I_NS1M_17LinearCombinationISJ_fSJ_fLNS_15FloatRoundStyleE2EEESI_S1L_JEEENS4_5SM1004TMEM4LOAD26SM100_TMEM_LOAD_32dp32b32xES1C_S1A_NS4_39AutoVectorizingCopyWithAssumedAlignmentILi128EEENS4_14SM90_TMA_STOREES1A_S1X_S1X_EEEvvEEEEvNT_6ParamsE)
	.align		4
        /*000c*/ 	.word	index@(__assertfail)
	.align		4
        /*0010*/ 	.word	0x00000000
	.align		4
        /*0014*/ 	.word	0xfffffffe
	.align		4
        /*0018*/ 	.word	0x00000000
	.align		4
        /*001c*/ 	.word	0xfffffffd
	.align		4
        /*0020*/ 	.word	0x00000000
	.align		4
        /*0024*/ 	.word	0xfffffffc


//--------------------- .nv.constant4             --------------------------
	.section	.nv.constant4,"a",@progbits
	.align	8
	.align		8
.nv.constant4:
        /*0000*/ 	.dword	__assertfail
	.align		8
        /*0008*/ 	.dword	__unnamed_1
	.align		8
        /*0010*/ 	.dword	__unnamed_2
	.align		8
        /*0018*/ 	.dword	_ZN40_INTERNAL_3623dcf8_4_k_cu_c3640455_194024cuda3std3__45__cpo5beginE
	.align		8
        /*0020*/ 	.dword	_ZN40_INTERNAL_3623dcf8_4_k_cu_c3640455_194024cuda3std3__45__cpo3endE
	.align		8
        /*0028*/ 	.dword	_ZN40_INTERNAL_3623dcf8_4_k_cu_c3640455_194024cuda3std3__45__cpo6cbeginE
	.align		8
        /*0030*/ 	.dword	_ZN40_INTERNAL_3623dcf8_4_k_cu_c3640455_194024cuda3std3__45__cpo4cendE
	.align		8
        /*0038*/ 	.dword	_ZN40_INTERNAL_3623dcf8_4_k_cu_c3640455_194024cuda3std3__442_GLOBAL__N__3623dcf8_4_k_cu_c3640455_194026ignoreE
	.align		8
        /*0040*/ 	.dword	_ZN40_INTERNAL_3623dcf8_4_k_cu_c3640455_194024cuda3std3__419piecewise_constructE
	.align		8
        /*0048*/ 	.dword	_ZN40_INTERNAL_3623dcf8_4_k_cu_c3640455_194024cuda3std3__48in_placeE
	.align		8
        /*0050*/ 	.dword	_ZN40_INTERNAL_3623dcf8_4_k_cu_c3640455_194024cuda3std6ranges3__45__cpo4swapE
	.align		8
        /*0058*/ 	.dword	_ZN40_INTERNAL_3623dcf8_4_k_cu_c3640455_194024cuda3std6ranges3__45__cpo9iter_moveE
	.align		8
        /*0060*/ 	.dword	_ZN40_INTERNAL_3623dcf8_4_k_cu_c3640455_194024cute7productE
	.align		8
        /*0068*/ 	.dword	_ZN40_INTERNAL_3623dcf8_4_k_cu_c3640455_194024cute1_E
	.align		8
        /*0070*/ 	.dword	$str$25
	.align		8
        /*0078*/ 	.dword	$str$26
	.align		8
        /*0080*/ 	.dword	$str$27
	.align		8
        /*0088*/ 	.dword	$str$28


//--------------------- .text._ZN7cutlass13device_kernelINS_4gemm6kernel13GemmUniversalIN4cute5tupleIJiiiiEEENS1_10collective13CollectiveMmaINS1_35MainloopSm100TmaUmmaWarpSpecializedILi16ELi2ELi4ENS5_IJNS4_1CILi1EEENSA_ILi8EEESB_EEEEENS5_IJNSA_ILi128EEENSA_ILi64EEENSA_ILi32EEEEEENS_6half_tENS5_IJlSB_lEEESJ_SK_NS4_8TiledMMAINS4_8MMA_AtomIJNS4_20SM100_MMA_F16BF16_SSISJ_SJ_fLi128ELi64ELNS4_4UMMA5MajorE0ELSP_0ELNSO_7ScaleInE0ELSQ_0EEEEEENS4_6LayoutINS5_IJSB_SB_SB_EEENS5_IJNSA_ILi0EEESV_SV_EEEEENS5_IJNS4_10UnderscoreESY_SY_EEEEENS4_23SM90_TMA_LOAD_MULTICASTENS4_14ComposedLayoutINS4_7SwizzleILi2ELi4ELi3EEENS4_18smem_ptr_flag_bitsILi16EEENST_INS5_IJSC_SH_EEENS5_IJSH_SB_EEEEEEEvNS4_8identityENS4_13SM90_TMA_LOADES1A_vS1B_EENS_8epilogue10collective18CollectiveEpilogueINS1E_23Sm100TmaWarpSpecializedILi3ELi2ELi32ELb1ELb0EEEJSI_NS5_IJNST_ISF_SB_EENST_ISH_SB_EEEEESJ_SK_SJ_SK_NS1E_6fusion15FusionCallbacksIS1I_NS1M_17LinearCombinationISJ_fSJ_fLNS_15FloatRoundStyleE2EEESI_S1L_JEEENS4_5SM1004TMEM4LOAD26SM100_TMEM_LOAD_32dp32b32xES1C_S1A_NS4_39AutoVectorizingCopyWithAssumedAlignmentILi128EEENS4_14SM90_TMA_STOREES1A_S1X_S1X_EEEvvEEEEvNT_6ParamsE --------------------------
	.section	.text._ZN7cutlass13device_kernelINS_4gemm6kernel13GemmUniversalIN4cute5tupleIJiiiiEEENS1_10collective13CollectiveMmaINS1_35MainloopSm100TmaUmmaWarpSpecializedILi16ELi2ELi4ENS5_IJNS4_1CILi1EEENSA_ILi8EEESB_EEEEENS5_IJNSA_ILi128EEENSA_ILi64EEENSA_ILi32EEEEEENS_6half_tENS5_IJlSB_lEEESJ_SK_NS4_8TiledMMAINS4_8MMA_AtomIJNS4_20SM100_MMA_F16BF16_SSISJ_SJ_fLi128ELi64ELNS4_4UMMA5MajorE0ELSP_0ELNSO_7ScaleInE0ELSQ_0EEEEEENS4_6LayoutINS5_IJSB_SB_SB_EEENS5_IJNSA_ILi0EEESV_SV_EEEEENS5_IJNS4_10UnderscoreESY_SY_EEEEENS4_23SM90_TMA_LOAD_MULTICASTENS4_14ComposedLayoutINS4_7SwizzleILi2ELi4ELi3EEENS4_18smem_ptr_flag_bitsILi16EEENST_INS5_IJSC_SH_EEENS5_IJSH_SB_EEEEEEEvNS4_8identityENS4_13SM90_TMA_LOADES1A_vS1B_EENS_8epilogue10collective18CollectiveEpilogueINS1E_23Sm100TmaWarpSpecializedILi3ELi2ELi32ELb1ELb0EEEJSI_NS5_IJNST_ISF_SB_EENST_ISH_SB_EEEEESJ_SK_SJ_SK_NS1E_6fusion15FusionCallbacksIS1I_NS1M_17LinearCombinationISJ_fSJ_fLNS_15FloatRoundStyleE2EEESI_S1L_JEEENS4_5SM1004TMEM4LOAD26SM100_TMEM_LOAD_32dp32b32xES1C_S1A_NS4_39AutoVectorizingCopyWithAssumedAlignmentILi128EEENS4_14SM90_TMA_STOREES1A_S1X_S1X_EEEvvEEEEvNT_6ParamsE,"ax",@progbits
	.align	128
.text._ZN7cutlass13device_kernelINS_4gemm6kernel13GemmUniversalIN4cute5tupleIJiiiiEEENS1_10collective13CollectiveMmaINS1_35MainloopSm100TmaUmmaWarpSpecializedILi16ELi2ELi4ENS5_IJNS4_1CILi1EEENSA_ILi8EEESB_EEEEENS5_IJNSA_ILi128EEENSA_ILi64EEENSA_ILi32EEEEEENS_6half_tENS5_IJlSB_lEEESJ_SK_NS4_8TiledMMAINS4_8MMA_AtomIJNS4_20SM100_MMA_F16BF16_SSISJ_SJ_fLi128ELi64ELNS4_4UMMA5MajorE0ELSP_0ELNSO_7ScaleInE0ELSQ_0EEEEEENS4_6LayoutINS5_IJSB_SB_SB_EEENS5_IJNSA_ILi0EEESV_SV_EEEEENS5_IJNS4_10UnderscoreESY_SY_EEEEENS4_23SM90_TMA_LOAD_MULTICASTENS4_14ComposedLayoutINS4_7SwizzleILi2ELi4ELi3EEENS4_18smem_ptr_flag_bitsILi16EEENST_INS5_IJSC_SH_EEENS5_IJSH_SB_EEEEEEEvNS4_8identityENS4_13SM90_TMA_LOADES1A_vS1B_EENS_8epilogue10collective18CollectiveEpilogueINS1E_23Sm100TmaWarpSpecializedILi3ELi2ELi32ELb1ELb0EEEJSI_NS5_IJNST_ISF_SB_EENST_ISH_SB_EEEEESJ_SK_SJ_SK_NS1E_6fusion15FusionCallbacksIS1I_NS1M_17LinearCombinationISJ_fSJ_fLNS_15FloatRoundStyleE2EEESI_S1L_JEEENS4_5SM1004TMEM4LOAD26SM100_TMEM_LOAD_32dp32b32xES1C_S1A_NS4_39AutoVectorizingCopyWithAssumedAlignmentILi128EEENS4_14SM90_TMA_STOREES1A_S1X_S1X_EEEvvEEEEvNT_6ParamsE:
        .type           _ZN7cutlass13device_kernelINS_4gemm6kernel13GemmUniversalIN4cute5tupleIJiiiiEEENS1_10collective13CollectiveMmaINS1_35MainloopSm100TmaUmmaWarpSpecializedILi16ELi2ELi4ENS5_IJNS4_1CILi1EEENSA_ILi8EEESB_EEEEENS5_IJNSA_ILi128EEENSA_ILi64EEENSA_ILi32EEEEEENS_6half_tENS5_IJlSB_lEEESJ_SK_NS4_8TiledMMAINS4_8MMA_AtomIJNS4_20SM100_MMA_F16BF16_SSISJ_SJ_fLi128ELi64ELNS4_4UMMA5MajorE0ELSP_0ELNSO_7ScaleInE0ELSQ_0EEEEEENS4_6LayoutINS5_IJSB_SB_SB_EEENS5_IJNSA_ILi0EEESV_SV_EEEEENS5_IJNS4_10UnderscoreESY_SY_EEEEENS4_23SM90_TMA_LOAD_MULTICASTENS4_14ComposedLayoutINS4_7SwizzleILi2ELi4ELi3EEENS4_18smem_ptr_flag_bitsILi16EEENST_INS5_IJSC_SH_EEENS5_IJSH_SB_EEEEEEEvNS4_8identityENS4_13SM90_TMA_LOADES1A_vS1B_EENS_8epilogue10collective18CollectiveEpilogueINS1E_23Sm100TmaWarpSpecializedILi3ELi2ELi32ELb1ELb0EEEJSI_NS5_IJNST_ISF_SB_EENST_ISH_SB_EEEEESJ_SK_SJ_SK_NS1E_6fusion15FusionCallbacksIS1I_NS1M_17LinearCombinationISJ_fSJ_fLNS_15FloatRoundStyleE2EEESI_S1L_JEEENS4_5SM1004TMEM4LOAD26SM100_TMEM_LOAD_32dp32b32xES1C_S1A_NS4_39AutoVectorizingCopyWithAssumedAlignmentILi128EEENS4_14SM90_TMA_STOREES1A_S1X_S1X_EEEvvEEEEvNT_6ParamsE,@function
        .size           _ZN7cutlass13device_kernelINS_4gemm6kernel13GemmUniversalIN4cute5tupleIJiiiiEEENS1_10collective13CollectiveMmaINS1_35MainloopSm100TmaUmmaWarpSpecializedILi16ELi2ELi4ENS5_IJNS4_1CILi1EEENSA_ILi8EEESB_EEEEENS5_IJNSA_ILi128EEENSA_ILi64EEENSA_ILi32EEEEEENS_6half_tENS5_IJlSB_lEEESJ_SK_NS4_8TiledMMAINS4_8MMA_AtomIJNS4_20SM100_MMA_F16BF16_SSISJ_SJ_fLi128ELi64ELNS4_4UMMA5MajorE0ELSP_0ELNSO_7ScaleInE0ELSQ_0EEEEEENS4_6LayoutINS5_IJSB_SB_SB_EEENS5_IJNSA_ILi0EEESV_SV_EEEEENS5_IJNS4_10UnderscoreESY_SY_EEEEENS4_23SM90_TMA_LOAD_MULTICASTENS4_14ComposedLayoutINS4_7SwizzleILi2ELi4ELi3EEENS4_18smem_ptr_flag_bitsILi16EEENST_INS5_IJSC_SH_EEENS5_IJSH_SB_EEEEEEEvNS4_8identityENS4_13SM90_TMA_LOADES1A_vS1B_EENS_8epilogue10collective18CollectiveEpilogueINS1E_23Sm100TmaWarpSpecializedILi3ELi2ELi32ELb1ELb0EEEJSI_NS5_IJNST_ISF_SB_EENST_ISH_SB_EEEEESJ_SK_SJ_SK_NS1E_6fusion15FusionCallbacksIS1I_NS1M_17LinearCombinationISJ_fSJ_fLNS_15FloatRoundStyleE2EEESI_S1L_JEEENS4_5SM1004TMEM4LOAD26SM100_TMEM_LOAD_32dp32b32xES1C_S1A_NS4_39AutoVectorizingCopyWithAssumedAlignmentILi128EEENS4_14SM90_TMA_STOREES1A_S1X_S1X_EEEvvEEEEvNT_6ParamsE,(.L_x_198 - _ZN7cutlass13device_kernelINS_4gemm6kernel13GemmUniversalIN4cute5tupleIJiiiiEEENS1_10collective13CollectiveMmaINS1_35MainloopSm100TmaUmmaWarpSpecializedILi16ELi2ELi4ENS5_IJNS4_1CILi1EEENSA_ILi8EEESB_EEEEENS5_IJNSA_ILi128EEENSA_ILi64EEENSA_ILi32EEEEEENS_6half_tENS5_IJlSB_lEEESJ_SK_NS4_8TiledMMAINS4_8MMA_AtomIJNS4_20SM100_MMA_F16BF16_SSISJ_SJ_fLi128ELi64ELNS4_4UMMA5MajorE0ELSP_0ELNSO_7ScaleInE0ELSQ_0EEEEEENS4_6LayoutINS5_IJSB_SB_SB_EEENS5_IJNSA_ILi0EEESV_SV_EEEEENS5_IJNS4_10UnderscoreESY_SY_EEEEENS4_23SM90_TMA_LOAD_MULTICASTENS4_14ComposedLayoutINS4_7SwizzleILi2ELi4ELi3EEENS4_18smem_ptr_flag_bitsILi16EEENST_INS5_IJSC_SH_EEENS5_IJSH_SB_EEEEEEEvNS4_8identityENS4_13SM90_TMA_LOADES1A_vS1B_EENS_8epilogue10collective18CollectiveEpilogueINS1E_23Sm100TmaWarpSpecializedILi3ELi2ELi32ELb1ELb0EEEJSI_NS5_IJNST_ISF_SB_EENST_ISH_SB_EEEEESJ_SK_SJ_SK_NS1E_6fusion15FusionCallbacksIS1I_NS1M_17LinearCombinationISJ_fSJ_fLNS_15FloatRoundStyleE2EEESI_S1L_JEEENS4_5SM1004TMEM4LOAD26SM100_TMEM_LOAD_32dp32b32xES1C_S1A_NS4_39AutoVectorizingCopyWithAssumedAlignmentILi128EEENS4_14SM90_TMA_STOREES1A_S1X_S1X_EEEvvEEEEvNT_6ParamsE)
        .other          _ZN7cutlass13device_kernelINS_4gemm6kernel13GemmUniversalIN4cute5tupleIJiiiiEEENS1_10collective13CollectiveMmaINS1_35MainloopSm100TmaUmmaWarpSpecializedILi16ELi2ELi4ENS5_IJNS4_1CILi1EEENSA_ILi8EEESB_EEEEENS5_IJNSA_ILi128EEENSA_ILi64EEENSA_ILi32EEEEEENS_6half_tENS5_IJlSB_lEEESJ_SK_NS4_8TiledMMAINS4_8MMA_AtomIJNS4_20SM100_MMA_F16BF16_SSISJ_SJ_fLi128ELi64ELNS4_4UMMA5MajorE0ELSP_0ELNSO_7ScaleInE0ELSQ_0EEEEEENS4_6LayoutINS5_IJSB_SB_SB_EEENS5_IJNSA_ILi0EEESV_SV_EEEEENS5_IJNS4_10UnderscoreESY_SY_EEEEENS4_23SM90_TMA_LOAD_MULTICASTENS4_14ComposedLayoutINS4_7SwizzleILi2ELi4ELi3EEENS4_18smem_ptr_flag_bitsILi16EEENST_INS5_IJSC_SH_EEENS5_IJSH_SB_EEEEEEEvNS4_8identityENS4_13SM90_TMA_LOADES1A_vS1B_EENS_8epilogue10collective18CollectiveEpilogueINS1E_23Sm100TmaWarpSpecializedILi3ELi2ELi32ELb1ELb0EEEJSI_NS5_IJNST_ISF_SB_EENST_ISH_SB_EEEEESJ_SK_SJ_SK_NS1E_6fusion15FusionCallbacksIS1I_NS1M_17LinearCombinationISJ_fSJ_fLNS_15FloatRoundStyleE2EEESI_S1L_JEEENS4_5SM1004TMEM4LOAD26SM100_TMEM_LOAD_32dp32b32xES1C_S1A_NS4_39AutoVectorizingCopyWithAssumedAlignmentILi128EEENS4_14SM90_TMA_STOREES1A_S1X_S1X_EEEvvEEEEvNT_6ParamsE,@"STO_CUDA_ENTRY STV_DEFAULT"
_ZN7cutlass13device_kernelINS_4gemm6kernel13GemmUniversalIN4cute5tupleIJiiiiEEENS1_10collective13CollectiveMmaINS1_35MainloopSm100TmaUmmaWarpSpecializedILi16ELi2ELi4ENS5_IJNS4_1CILi1EEENSA_ILi8EEESB_EEEEENS5_IJNSA_ILi128EEENSA_ILi64EEENSA_ILi32EEEEEENS_6half_tENS5_IJlSB_lEEESJ_SK_NS4_8TiledMMAINS4_8MMA_AtomIJNS4_20SM100_MMA_F16BF16_SSISJ_SJ_fLi128ELi64ELNS4_4UMMA5MajorE0ELSP_0ELNSO_7ScaleInE0ELSQ_0EEEEEENS4_6LayoutINS5_IJSB_SB_SB_EEENS5_IJNSA_ILi0EEESV_SV_EEEEENS5_IJNS4_10UnderscoreESY_SY_EEEEENS4_23SM90_TMA_LOAD_MULTICASTENS4_14ComposedLayoutINS4_7SwizzleILi2ELi4ELi3EEENS4_18smem_ptr_flag_bitsILi16EEENST_INS5_IJSC_SH_EEENS5_IJSH_SB_EEEEEEEvNS4_8identityENS4_13SM90_TMA_LOADES1A_vS1B_EENS_8epilogue10collective18CollectiveEpilogueINS1E_23Sm100TmaWarpSpecializedILi3ELi2ELi32ELb1ELb0EEEJSI_NS5_IJNST_ISF_SB_EENST_ISH_SB_EEEEESJ_SK_SJ_SK_NS1E_6fusion15FusionCallbacksIS1I_NS1M_17LinearCombinationISJ_fSJ_fLNS_15FloatRoundStyleE2EEESI_S1L_JEEENS4_5SM1004TMEM4LOAD26SM100_TMEM_LOAD_32dp32b32xES1C_S1A_NS4_39AutoVectorizingCopyWithAssumedAlignmentILi128EEENS4_14SM90_TMA_STOREES1A_S1X_S1X_EEEvvEEEEvNT_6ParamsE:
[----:B------:R-:W1:Y:S01]  /*0000*/  LDC R1, c[0x0][0x37c] ;  /* 0x0000df00ff017b82 */ /* 0x000e620000000800 */
[----:B------:R-:W2:Y:S01]  /*0010*/  S2R R91, SR_TID.X ;  /* 0x00000000005b7919 */ /* 0x000ea20000002100 */
[----:B------:R-:W3:Y:S01]  /*0020*/  LDCU.64 UR8, c[0x0][0x890] ;  /* 0x00011200ff0877ac */ /* 0x000ee20008000a00 */
[----:B------:R-:W-:Y:S02]  /*0030*/  PRMT R84, RZ, 0x7610, R84 ;  /* 0x00007610ff547816 */ /* 0x000fe40000000054 */
[----:B------:R-:W-:Y:S01]  /*0040*/  ELECT P3, URZ, PT ;  /* 0x0000000000ff782f */ /* 0x000fe20003860000 */
[----:B---3--:R-:W-:-:S04]  /*0050*/  UISETP.NE.U32.AND UP0, UPT, UR8, URZ, UPT ;  /* 0x000000ff0800728c */ /* 0x008fc8000bf05070 */
[----:B------:R-:W-:Y:S01]  /*0060*/  UISETP.NE.AND.EX UP0, UPT, UR9, URZ, UPT, UP0 ;  /* 0x000000ff0900728c */ /* 0x000fe2000bf05300 */
[----:B--2---:R-:W-:-:S05]  /*0070*/  SHF.R.U32.HI R85, RZ, 0x5, R91 ;  /* 0x00000005ff557819 */ /* 0x004fca000001165b */
[----:B------:R-:W2:Y:S02]  /*0080*/  SHFL.IDX PT, R0, R85, RZ, 0x1f ;  /* 0x00001fff55007589 */ /* 0x000ea400000e0000 */
[----:B--2---:R-:W-:Y:S01]  /*0090*/  R2UR UR22, R0 ;  /* 0x00000000001672ca */ /* 0x004fe200000e0000 */
[----:B-1----:R-:W-:-:S14]  /*00a0*/  BRA.U UP0, `(.L_x_0) ;  /* 0x0000000100307547 */ /* 0x002fdc000b800000 */
[----:B------:R-:W1:Y:S02]  /*00b0*/  LDCU.64 UR4, c[0x0][0x888] ;  /* 0x00011100ff0477ac */ /* 0x000e640008000a00 */
[----:B-1----:R-:W-:-:S04]  /*00c0*/  UISETP.NE.U32.AND UP0, UPT, UR4, URZ, UPT ;  /* 0x000000ff0400728c */ /* 0x002fc8000bf05070 */
[----:B------:R-:W-:-:S09]  /*00d0*/  UISETP.NE.AND.EX UP0, UPT, UR5, URZ, UPT, UP0 ;  /* 0x000000ff0500728c */ /* 0x000fd2000bf05300 */
[----:B------:R-:W-:Y:S05]  /*00e0*/  BRA.U !UP0, `(.L_x_1) ;  /* 0x0000000108147547 */ /* 0x000fea000b800000 */
[----:B------:R-:W1:Y:S01]  /*00f0*/  LDC.64 R2, c[0x0][0x888] ;  /* 0x00022200ff027b82 */ /* 0x000e620000000a00 */
[----:B------:R-:W1:Y:S02]  /*0100*/  LDCU.64 UR4, c[0x0][0x358] ;  /* 0x00006b00ff0477ac */ /* 0x000e640008000a00 */
[----:B-1----:R1:W5:Y:S01]  /*0110*/  LDG.E R41, desc[UR4][R2.64] ;  /* 0x0000000402297981 */ /* 0x002362000c1e1900 */
[----:B------:R-:W-:Y:S01]  /*0120*/  HFMA2 R84, -RZ, RZ, 0, 5.9604644775390625e-08 ;  /* 0x00000001ff547431 */ /* 0x000fe200000001ff */
[----:B------:R-:W-:Y:S05]  /*0130*/  BRA `(.L_x_0) ;  /* 0x00000000000c7947 */ /* 0x000fea0003800000 */
.L_x_1:
[----:B------:R-:W1:Y:S01]  /*0140*/  LDCU UR4, c[0x0][0x880] ;  /* 0x00011000ff0477ac */ /* 0x000e620008000800 */
[----:B------:R-:W-:Y:S01]  /*0150*/  HFMA2 R84, -RZ, RZ, 0, 5.9604644775390625e-08 ;  /* 0x00000001ff547431 */ /* 0x000fe200000001ff */
[----:B-1----:R-:W-:-:S07]  /*0160*/  MOV R41, UR4 ;  /* 0x0000000400297c02 */ /* 0x002fce0008000f00 */
.L_x_0:
[----:B------:R-:W2:Y:S02]  /*0170*/  LDCU.64 UR4, c[0x0][0x8b0] ;  /* 0x00011600ff0477ac */ /* 0x000ea40008000a00 */
[----:B--2---:R-:W-:-:S04]  /*0180*/  UISETP.NE.U32.AND UP0, UPT, UR4, URZ, UPT ;  /* 0x000000ff0400728c */ /* 0x004fc8000bf05070 */
[----:B------:R-:W-:-:S09]  /*0190*/  UISETP.NE.AND.EX UP0, UPT, UR5, URZ, UPT, UP0 ;  /* 0x000000ff0500728c */ /* 0x000fd2000bf05300 */
[----:B------:R-:W-:Y:S05]  /*01a0*/  BRA.U UP0, `(.L_x_2) ;  /* 0x0000000100287547 */ /* 0x000fea000b800000 */
[----:B------:R-:W2:Y:S02]  /*01b0*/  LDCU.64 UR4, c[0x0][0x8a8] ;  /* 0x00011500ff0477ac */ /* 0x000ea40008000a00 */
[----:B--2---:R-:W-:-:S04]  /*01c0*/  UISETP.NE.U32.AND UP0, UPT, UR4, URZ, UPT ;  /* 0x000000ff0400728c */ /* 0x004fc8000bf05070 */
[----:B------:R-:W-:-:S09]  /*01d0*/  UISETP.NE.AND.EX UP0, UPT, UR5, URZ, UPT, UP0 ;  /* 0x000000ff0500728c */ /* 0x000fd2000bf05300 */
[----:B------:R-:W-:Y:S05]  /*01e0*/  BRA.U !UP0, `(.L_x_3) ;  /* 0x0000000108107547 */ /* 0x000fea000b800000 */
[----:B------:R-:W2:Y:S01]  /*01f0*/  LDC.64 R38, c[0x0][0x8a8] ;  /* 0x00022a00ff267b82 */ /* 0x000ea20000000a00 */
[----:B------:R-:W2:Y:S02]  /*0200*/  LDCU.64 UR4, c[0x0][0x358] ;  /* 0x00006b00ff0477ac */ /* 0x000ea40008000a00 */
[----:B--2---:R2:W5:Y:S01]  /*0210*/  LDG.E R38, desc[UR4][R38.64] ;  /* 0x0000000426267981 */ /* 0x004562000c1e1900 */
[----:B------:R-:W-:Y:S05]  /*0220*/  BRA `(.L_x_2) ;  /* 0x0000000000087947 */ /* 0x000fea0003800000 */
.L_x_3:
[----:B------:R-:W2:Y:S02]  /*0230*/  LDCU UR4, c[0x0][0x8a0] ;  /* 0x00011400ff0477ac */ /* 0x000ea40008000800 */
[----:B--2---:R-:W-:Y:S02]  /*0240*/  MOV R38, UR4 ;  /* 0x0000000400267c02 */ /* 0x004fe40008000f00 */
.L_x_2:
[----:B------:R-:W-:Y:S01]  /*0250*/  IMAD.U32 R0, RZ, RZ, UR22 ;  /* 0x00000016ff007e24 */ /* 0x000fe2000f8e00ff */
[----:B------:R-:W-:Y:S04]  /*0260*/  BSSY.RECONVERGENT B0, `(.L_x_4) ;  /* 0x000000c000007945 */ /* 0x000fe80003800200 */
[C---:B------:R-:W-:Y:S02]  /*0270*/  ISETP.NE.OR P1, PT, R0.reuse, 0x1, !P3 ;  /* 0x000000010000780c */ /* 0x040fe40005f25670 */
[----:B------:R-:W-:-:S11]  /*0280*/  ISETP.NE.OR P0, PT, R0, 0x3, !P3 ;  /* 0x000000030000780c */ /* 0x000fd60005f05670 */
[----:B------:R-:W-:Y:S05]  /*0290*/  @P1 BRA `(.L_x_5) ;  /* 0x0000000000201947 */ /* 0x000fea0003800000 */
[----:B------:R-:W3:Y:S02]  /*02a0*/  LDCU.64 UR4, c[0x0][0x348] ;  /* 0x00006900ff0477ac */ /* 0x000ee40008000a00 */
[----:B---3--:R-:W-:Y:S02]  /*02b0*/  UIADD3 UR6, UP1, UPT, UR4, 0x80, URZ ;  /* 0x0000008004067890 */ /* 0x008fe4000ff3e0ff */
[----:B------:R-:W-:Y:S02]  /*02c0*/  UIADD3 UR4, UP0, UPT, UR4, 0x180, URZ ;  /* 0x0000018004047890 */ /* 0x000fe4000ff1e0ff */
[----:B------:R-:W-:Y:S02]  /*02d0*/  UIADD3.X UR7, UPT, UPT, URZ, UR5, URZ, UP1, !UPT ;  /* 0x00000005ff077290 */ /* 0x000fe40008ffe4ff */
[----:B------:R-:W-:-:S07]  /*02e0*/  UIADD3.X UR5, UPT, UPT, URZ, UR5, URZ, UP0, !UPT ;  /* 0x00000005ff057290 */ /* 0x000fce00087fe4ff */
[----:B------:R3:W-:Y:S02]  /*02f0*/  UTMACCTL.PF [UR6] ;  /* 0x00000000060079b9 */ /* 0x0007e40008040000 */
[----:B------:R3:W-:Y:S02]  /*0300*/  UTMACCTL.PF [UR4] ;  /* 0x00000000040079b9 */ /* 0x0007e40008040000 */
[----:B---3--:R-:W-:Y:S01]  /*0310*/  NOP ;  /* 0x0000000000007918 */ /* 0x008fe20000000000 */
.L_x_5:
[----:B------:R-:W-:Y:S05]  /*0320*/  BSYNC.RECONVERGENT B0 ;  /* 0x0000000000007941 */ /* 0x000fea0003800200 */
.L_x_4:
[----:B------:R-:W-:Y:S04]  /*0330*/  BSSY.RECONVERGENT B0, `(.L_x_6) ;  /* 0x000000a000007945 */ /* 0x000fe80003800200 */
        /* <DEDUP_REMOVED lines=9> */
.L_x_7:
[----:B------:R-:W-:Y:S05]  /*03d0*/  BSYNC.RECONVERGENT B0 ;  /* 0x0000000000007941 */ /* 0x000fea0003800200 */
.L_x_6:
[----:B------:R-:W3:Y:S01]  /*03e0*/  LDCU.64 UR4, c[0x0][0x888] ;  /* 0x00011100ff0477ac */ /* 0x000ee20008000a00 */
[----:B------:R-:W-:Y:S02]  /*03f0*/  UISETP.EQ.U32.AND UP1, UPT, UR8, URZ, UPT ;  /* 0x000000ff0800728c */ /* 0x000fe4000bf22070 */
[----:B------:R-:W-:Y:S02]  /*0400*/  UPLOP3.LUT UP3, UPT, UPT, UPT, UPT, 0x80, 0x8 ;  /* 0x000000000008789c */ /* 0x000fe40003f6f070 */
[----:B---3--:R-:W-:-:S04]  /*0410*/  UISETP.NE.U32.AND UP0, UPT, UR4, URZ, UPT ;  /* 0x000000ff0400728c */ /* 0x008fc8000bf05070 */
[----:B------:R-:W-:-:S04]  /*0420*/  UISETP.NE.AND.EX UP0, UPT, UR5, URZ, UPT, UP0 ;  /* 0x000000ff0500728c */ /* 0x000fc8000bf05300 */
[----:B------:R-:W-:-:S04]  /*0430*/  UISETP.EQ.OR.EX UP2, UPT, UR9, URZ, !UP0, UP1 ;  /* 0x000000ff0900728c */ /* 0x000fc8000c742710 */
[----:B------:R-:W-:-:S06]  /*0440*/  UP2UR UR4, UPR, URZ, 0x4 ;  /* 0x00000004ff047883 */ /* 0x000fcc0008000000 */
[----:B------:R-:W-:Y:S01]  /*0450*/  MOV R88, UR4 ;  /* 0x0000000400587c02 */ /* 0x000fe20008000f00 */
[----:B------:R-:W-:Y:S06]  /*0460*/  BRA.U !UP2, `(.L_x_8) ;  /* 0x000000010a207547 */ /* 0x000fec000b800000 */
[----:B------:R-:W-:Y:S01]  /*0470*/  UISETP.NE.U32.AND UP1, UPT, UR8, URZ, UPT ;  /* 0x000000ff0800728c */ /* 0x000fe2000bf25070 */
[----:B-----5:R-:W-:Y:S01]  /*0480*/  FSETP.NEU.AND P0, PT, R41, RZ, PT ;  /* 0x000000ff2900720b */ /* 0x020fe20003f0d000 */
[----:B------:R-:W-:Y:S02]  /*0490*/  USEL UR4, URZ, 0xffffffff, UP0 ;  /* 0xffffffffff047887 */ /* 0x000fe40008000000 */
[----:B------:R-:W-:-:S10]  /*04a0*/  UISETP.NE.AND.EX UP1, UPT, UR9, URZ, UPT, UP1 ;  /* 0x000000ff0900728c */ /* 0x000fd4000bf25310 */
[----:B------:R-:W-:Y:S01]  /*04b0*/  VOTEU.ANY UP0, P0 ;  /* 0x0000000000ff7886 */ /* 0x000fe20000000100 */
[----:B------:R-:W-:-:S04]  /*04c0*/  @!UP1 USEL UR4, URZ, 0xffffffff, UP0 ;  /* 0xffffffffff049887 */ /* 0x000fc80008000000 */
[----:B------:R-:W-:-:S04]  /*04d0*/  ULOP3.LUT UR4, UR4, 0x1, URZ, 0xc0, !UPT ;  /* 0x0000000104047892 */ /* 0x000fc8000f8ec0ff */
[----:B------:R-:W-:-:S11]  /*04e0*/  UISETP.NE.U32.AND UP3, UPT, UR4, 0x1, UPT ;  /* 0x000000010400788c */ /* 0x000fd6000bf65070 */
.L_x_8:
[----:B-1----:R-:W1:Y:S01]  /*04f0*/  SHFL.IDX PT, R2, R85, RZ, 0x1f ;  /* 0x00001fff55027589 */ /* 0x002e6200000e0000 */
[----:B------:R-:W-:-:S04]  /*0500*/  UISETP.NE.AND UP0, UPT, UR22, 0x2, UPT ;  /* 0x000000021600788c */ /* 0x000fc8000bf05270 */
[----:B------:R-:W-:Y:S01]  /*0510*/  USEL UR37, URZ, 0x1, UP0 ;  /* 0x00000001ff257887 */ /* 0x000fe20008000000 */
[----:B-1----:R-:W-:-:S13]  /*0520*/  ISETP.NE.AND P0, PT, R2, RZ, PT ;  /* 0x000000ff0200720c */ /* 0x002fda0003f05270 */
[----:B------:R-:W-:Y:S05]  /*0530*/  @P0 BRA `(.L_x_9) ;  /* 0x0000000000c40947 */ /* 0x000fea0003800000 */
[----:B------:R-:W-:Y:S01]  /*0540*/  ELECT P0, URZ, PT ;  /* 0x0000000000ff782f */ /* 0x000fe20003800000 */
[----:B------:R-:W-:-:S12]  /*0550*/  BSSY.RECONVERGENT B0, `(.L_x_9) ;  /* 0x000002f000007945 */ /* 0x000fd80003800200 */
[----:B------:R-:W-:Y:S05]  /*0560*/  @!P0 BRA `(.L_x_10) ;  /* 0x0000000000b48947 */ /* 0x000fea0003800000 */
[----:B------:R-:W1:Y:S01]  /*0570*/  S2UR UR4, SR_CgaCtaId ;  /* 0x00000000000479c3 */ /* 0x000e620000008800 */
[----:B------:R-:W-:Y:S01]  /*0580*/  UMOV UR5, 0x400 ;  /* 0x0000040000057882 */ /* 0x000fe20000000000 */
[----:B------:R-:W-:Y:S01]  /*0590*/  UMOV UR8, 0x1 ;  /* 0x0000000100087882 */ /* 0x000fe20000000000 */
[----:B------:R-:W-:Y:S01]  /*05a0*/  UMOV UR6, 0x8 ;  /* 0x0000000800067882 */ /* 0x000fe20000000000 */
[----:B------:R-:W-:-:S04]  /*05b0*/  UIADD3 UR8, UPT, UPT, -UR8, 0x100000, URZ ;  /* 0x0010000008087890 */ /* 0x000fc8000fffe1ff */
[----:B------:R-:W-:Y:S02]  /*05c0*/  USHF.L.U32 UR9, UR8, 0xb, URZ ;  /* 0x0000000b08097899 */ /* 0x000fe400080006ff */
[----:B------:R-:W-:Y:S02]  /*05d0*/  USHF.L.U32 UR8, UR8, 0x1, URZ ;  /* 0x0000000108087899 */ /* 0x000fe400080006ff */
[----:B------:R-:W-:-:S04]  /*05e0*/  UIADD3 UR6, UPT, UPT, -UR6, 0x100000, URZ ;  /* 0x0010000006067890 */ /* 0x000fc8000fffe1ff */
[----:B------:R-:W-:Y:S02]  /*05f0*/  USHF.L.U32 UR7, UR6, 0xb, URZ ;  /* 0x0000000b06077899 */ /* 0x000fe400080006ff */
[----:B------:R-:W-:Y:S02]  /*0600*/  USHF.L.U32 UR6, UR6, 0x1, URZ ;  /* 0x0000000106067899 */ /* 0x000fe400080006ff */
[----:B-1----:R-:W-:Y:S01]  /*0610*/  ULEA UR4, UR4, UR5, 0x18 ;  /* 0x0000000504047291 */ /* 0x002fe2000f8ec0ff */
[----:B------:R-:W1:Y:S11]  /*0620*/  FENCE.VIEW.ASYNC.S ;  /* 0x00000000000073c6 */ /* 0x000e760000000000 */
[----:B-1----:R1:W3:Y:S01]  /*0630*/  SYNCS.EXCH.64 URZ, [UR4], UR8 ;  /* 0x0000000804ff75b2 */ /* 0x0022e20008000100 */
[----:B------:R1:W4:Y:S01]  /*0640*/  SYNCS.EXCH.64 URZ, [UR4+0x80], UR6 ;  /* 0x0000800604ff75b2 */ /* 0x0003220008000100 */
[----:B------:R1:W1:Y:S01]  /*0650*/  SYNCS.EXCH.64 URZ, [UR4+0x8], UR8 ;  /* 0x0000080804ff75b2 */ /* 0x0002620008000100 */
        /* <DEDUP_REMOVED lines=29> */
[----:B---34-:R-:W-:Y:S01]  /*0830*/  NOP ;  /* 0x0000000000007918 */ /* 0x018fe20000000000 */
.L_x_10:
[----:B-1----:R-:W-:Y:S05]  /*0840*/  BSYNC.RECONVERGENT B0 ;  /* 0x0000000000007941 */ /* 0x002fea0003800200 */
.L_x_9:
[----:B------:R-:W1:Y:S01]  /*0850*/  SHFL.IDX PT, R2, R85, RZ, 0x1f ;  /* 0x00001fff55027589 */ /* 0x000e6200000e0000 */
[----:B------:R-:W-:Y:S01]  /*0860*/  NOP ;  /* 0x0000000000007918 */ /* 0x000fe20000000000 */
[----:B-1----:R-:W-:-:S13]  /*0870*/  ISETP.NE.AND P0, PT, R2, 0x1, PT ;  /* 0x000000010200780c */ /* 0x002fda0003f05270 */
[----:B------:R-:W-:Y:S05]  /*0880*/  @P0 BRA `(.L_x_11) ;  /* 0x0000000000500947 */ /* 0x000fea0003800000 */
        /* <DEDUP_REMOVED lines=9> */
[----:B------:R-:W-:Y:S01]  /*0920*/  USHF.L.U32 UR6, UR6, 0x1, URZ ;  /* 0x0000000106067899 */ /* 0x000fe200080006ff */
[----:B------:R-:W-:Y:S01]  /*0930*/  ELECT P0, URZ, PT ;  /* 0x0000000000ff782f */ /* 0x000fe20003800000 */
[----:B-1----:R-:W-:Y:S01]  /*0940*/  ULEA UR4, UR4, UR5, 0x18 ;  /* 0x0000000504047291 */ /* 0x002fe2000f8ec0ff */
[----:B------:R-:W1:Y:S11]  /*0950*/  FENCE.VIEW.ASYNC.S ;  /* 0x00000000000073c6 */ /* 0x000e760000000000 */
[----:B-1----:R1:W3:Y:S01]  /*0960*/  SYNCS.EXCH.64 URZ, [UR4+0x100], UR8 ;  /* 0x0001000804ff75b2 */ /* 0x0022e20008000100 */
[----:B------:R1:W4:Y:S01]  /*0970*/  SYNCS.EXCH.64 URZ, [UR4+0x118], UR6 ;  /* 0x0001180604ff75b2 */ /* 0x0003220008000100 */
[----:B------:R1:W1:Y:S01]  /*0980*/  SYNCS.EXCH.64 URZ, [UR4+0x108], UR8 ;  /* 0x0001080804ff75b2 */ /* 0x0002620008000100 */
[----:B------:R1:W1:Y:S01]  /*0990*/  SYNCS.EXCH.64 URZ, [UR4+0x120], UR6 ;  /* 0x0001200604ff75b2 */ /* 0x0002620008000100 */
[----:B------:R1:W1:Y:S01]  /*09a0*/  SYNCS.EXCH.64 URZ, [UR4+0x110], UR8 ;  /* 0x0001100804ff75b2 */ /* 0x0002620008000100 */
[----:B------:R1:W1:Y:S01]  /*09b0*/  SYNCS.EXCH.64 URZ, [UR4+0x128], UR6 ;  /* 0x0001280604ff75b2 */ /* 0x0002620008000100 */
[----:B------:R-:W-:Y:S01]  /*09c0*/  NOP ;  /* 0x0000000000007918 */ /* 0x000fe20000000000 */
.L_x_11:
[----:B------:R-:W2:Y:S01]  /*09d0*/  SHFL.IDX PT, R2, R85, RZ, 0x1f ;  /* 0x00001fff55027589 */ /* 0x000ea200000e0000 */
[----:B------:R-:W-:Y:S01]  /*09e0*/  NOP ;  /* 0x0000000000007918 */ /* 0x000fe20000000000 */
[----:B--2---:R-:W-:-:S13]  /*09f0*/  ISETP.NE.AND P0, PT, R2, 0x3, PT ;  /* 0x000000030200780c */ /* 0x004fda0003f05270 */
[----:B------:R-:W-:Y:S05]  /*0a00*/  @P0 BRA `(.L_x_12) ;  /* 0x0000000000300947 */ /* 0x000fea0003800000 */
[----:B-1----:R-:W1:Y:S01]  /*0a10*/  S2UR UR6, SR_CgaCtaId ;  /* 0x00000000000679c3 */ /* 0x002e620000008800 */
[----:B------:R-:W-:Y:S01]  /*0a20*/  UMOV UR4, 0x400 ;  /* 0x0000040000047882 */ /* 0x000fe20000000000 */
[----:B------:R-:W-:Y:S01]  /*0a30*/  UMOV UR5, 0x20 ;  /* 0x0000002000057882 */ /* 0x000fe20000000000 */
[----:B------:R-:W-:Y:S01]  /*0a40*/  ELECT P0, URZ, PT ;  /* 0x0000000000ff782f */ /* 0x000fe20003800000 */
[----:B-1----:R-:W-:Y:S02]  /*0a50*/  ULEA UR6, UR6, UR4, 0x18 ;  /* 0x0000000406067291 */ /* 0x002fe4000f8ec0ff */
[----:B------:R-:W-:-:S04]  /*0a60*/  UIADD3 UR4, UPT, UPT, -UR5, 0x100000, URZ ;  /* 0x0010000005047890 */ /* 0x000fc8000fffe1ff */
[----:B------:R-:W-:Y:S02]  /*0a70*/  USHF.L.U32 UR5, UR4, 0xb, URZ ;  /* 0x0000000b04057899 */ /* 0x000fe400080006ff */
[----:B------:R-:W-:Y:S01]  /*0a80*/  USHF.L.U32 UR4, UR4, 0x1, URZ ;  /* 0x0000000104047899 */ /* 0x000fe200080006ff */
[----:B------:R-:W1:Y:S11]  /*0a90*/  FENCE.VIEW.ASYNC.S ;  /* 0x00000000000073c6 */ /* 0x000e760000000000 */
[----:B-1----:R2:W1:Y:S01]  /*0aa0*/  SYNCS.EXCH.64 URZ, [UR6+0x130], UR4 ;  /* 0x0001300406ff75b2 */ /* 0x0024620008000100 */
[----:B------:R2:W1:Y:S02]  /*0ab0*/  SYNCS.EXCH.64 URZ, [UR6+0x138], UR4 ;  /* 0x0001380406ff75b2 */ /* 0x0004640008000100 */
[----:B--2---:R-:W-:Y:S01]  /*0ac0*/  NOP ;  /* 0x0000000000007918 */ /* 0x004fe20000000000 */
.L_x_12:
[----:B------:R-:W2:Y:S01]  /*0ad0*/  SHFL.IDX PT, R2, R85, RZ, 0x1f ;  /* 0x00001fff55027589 */ /* 0x000ea200000e0000 */
[----:B------:R-:W-:Y:S01]  /*0ae0*/  NOP ;  /* 0x0000000000007918 */ /* 0x000fe20000000000 */
[----:B--2---:R-:W-:-:S13]  /*0af0*/  ISETP.NE.AND P0, PT, R2, 0x4, PT ;  /* 0x000000040200780c */ /* 0x004fda0003f05270 */
[----:B------:R-:W-:Y:S05]  /*0b00*/  @P0 BRA `(.L_x_13) ;  /* 0x00000000004c0947 */ /* 0x000fea0003800000 */
[----:B-1----:R-:W1:Y:S01]  /*0b10*/  S2UR UR6, SR_CgaCtaId ;  /* 0x00000000000679c3 */ /* 0x002e620000008800 */
[----:B------:R-:W-:Y:S01]  /*0b20*/  UMOV UR4, 0x720 ;  /* 0x0000072000047882 */ /* 0x000fe20000000000 */
[----:B------:R-:W-:Y:S01]  /*0b30*/  UMOV UR5, 0x400 ;  /* 0x0000040000057882 */ /* 0x000fe20000000000 */
[----:B------:R-:W-:Y:S01]  /*0b40*/  USEL UR4, UR4, 0x620, UP3 ;  /* 0x0000062004047887 */ /* 0x000fe20009800000 */
[----:B------:R-:W-:Y:S01]  /*0b50*/  UMOV UR8, 0x1 ;  /* 0x0000000100087882 */ /* 0x000fe20000000000 */
[----:B------:R-:W-:Y:S01]  /*0b60*/  ELECT P0, URZ, PT ;  /* 0x0000000000ff782f */ /* 0x000fe20003800000 */
[----:B------:R-:W-:-:S04]  /*0b70*/  UIADD3 UR8, UPT, UPT, -UR8, 0x100000, URZ ;  /* 0x0010000008087890 */ /* 0x000fc8000fffe1ff */
[----:B------:R-:W-:Y:S02]  /*0b80*/  USHF.L.U32 UR9, UR8, 0xb, URZ ;  /* 0x0000000b08097899 */ /* 0x000fe400080006ff */
[----:B------:R-:W-:Y:S02]  /*0b90*/  USHF.L.U32 UR8, UR8, 0x1, URZ ;  /* 0x0000000108087899 */ /* 0x000fe400080006ff */
[----:B-1----:R-:W-:Y:S02]  /*0ba0*/  ULEA UR6, UR6, UR5, 0x18 ;  /* 0x0000000506067291 */ /* 0x002fe4000f8ec0ff */
[----:B------:R-:W-:-:S04]  /*0bb0*/  UIADD3 UR4, UPT, UPT, -UR4, 0x100000, URZ ;  /* 0x0010000004047890 */ /* 0x000fc8000fffe1ff */
[----:B------:R-:W-:Y:S02]  /*0bc0*/  USHF.L.U32 UR5, UR4, 0xb, URZ ;  /* 0x0000000b04057899 */ /* 0x000fe400080006ff */
[----:B------:R-:W-:Y:S01]  /*0bd0*/  USHF.L.U32 UR4, UR4, 0x1, URZ ;  /* 0x0000000104047899 */ /* 0x000fe200080006ff */
[----:B------:R-:W1:Y:S03]  /*0be0*/  FENCE.VIEW.ASYNC.S ;  /* 0x00000000000073c6 */ /* 0x000e660000000000 */
[----:B-1----:R2:W1:Y:S08]  /*0bf0*/  SYNCS.EXCH.64 URZ, [UR6+0x140], UR8 ;  /* 0x0001400806ff75b2 */ /* 0x0024700008000100 */
[----:B------:R2:W1:Y:S01]  /*0c00*/  SYNCS.EXCH.64 URZ, [UR6+0x150], UR4 ;  /* 0x0001500406ff75b2 */ /* 0x0004620008000100 */
[----:B------:R2:W1:Y:S01]  /*0c10*/  SYNCS.EXCH.64 URZ, [UR6+0x148], UR8 ;  /* 0x0001480806ff75b2 */ /* 0x0004620008000100 */
[----:B------:R2:W1:Y:S02]  /*0c20*/  SYNCS.EXCH.64 URZ, [UR6+0x158], UR4 ;  /* 0x0001580406ff75b2 */ /* 0x0004640008000100 */
[----:B--2---:R-:W-:Y:S01]  /*0c30*/  NOP ;  /* 0x0000000000007918 */ /* 0x004fe20000000000 */
.L_x_13:
[----:B------:R-:W2:Y:S01]  /*0c40*/  SHFL.IDX PT, R2, R85, RZ, 0x1f ;  /* 0x00001fff55027589 */ /* 0x000ea200000e0000 */
[----:B------:R-:W-:Y:S01]  /*0c50*/  NOP ;  /* 0x0000000000007918 */ /* 0x000fe20000000000 */
[----:B--2---:R-:W-:-:S13]  /*0c60*/  ISETP.NE.AND P0, PT, R2, 0x5, PT ;  /* 0x000000050200780c */ /* 0x004fda0003f05270 */
[----:B------:R-:W-:Y:S05]  /*0c70*/  @P0 BRA `(.L_x_14) ;  /* 0x0000000000580947 */ /* 0x000fea0003800000 */
[----:B-1----:R-:W1:Y:S01]  /*0c80*/  S2UR UR4, SR_CgaCtaId ;  /* 0x00000000000479c3 */ /* 0x002e620000008800 */
        /* <DEDUP_REMOVED lines=12> */
[----:B-1----:R2:W1:Y:S01]  /*0d50*/  SYNCS.EXCH.64 URZ, [UR4+0x160], UR8 ;  /* 0x0001600804ff75b2 */ /* 0x0024620008000100 */
[----:B------:R2:W1:Y:S01]  /*0d60*/  SYNCS.EXCH.64 URZ, [UR4+0x180], UR6 ;  /* 0x0001800604ff75b2 */ /* 0x0004620008000100 */
[----:B------:R2:W1:Y:S01]  /*0d70*/  SYNCS.EXCH.64 URZ, [UR4+0x168], UR8 ;  /* 0x0001680804ff75b2 */ /* 0x0004620008000100 */
[----:B------:R2:W1:Y:S01]  /*0d80*/  SYNCS.EXCH.64 URZ, [UR4+0x188], UR6 ;  /* 0x0001880604ff75b2 */ /* 0x0004620008000100 */
[----:B------:R2:W1:Y:S01]  /*0d90*/  SYNCS.EXCH.64 URZ, [UR4+0x170], UR8 ;  /* 0x0001700804ff75b2 */ /* 0x0004620008000100 */
[----:B------:R2:W1:Y:S01]  /*0da0*/  SYNCS.EXCH.64 URZ, [UR4+0x190], UR6 ;  /* 0x0001900604ff75b2 */ /* 0x0004620008000100 */
[----:B------:R2:W1:Y:S01]  /*0db0*/  SYNCS.EXCH.64 URZ, [UR4+0x178], UR8 ;  /* 0x0001780804ff75b2 */ /* 0x0004620008000100 */
[----:B------:R2:W1:Y:S02]  /*0dc0*/  SYNCS.EXCH.64 URZ, [UR4+0x198], UR6 ;  /* 0x0001980604ff75b2 */ /* 0x0004640008000100 */
[----:B--2---:R-:W-:Y:S01]  /*0dd0*/  NOP ;  /* 0x0000000000007918 */ /* 0x004fe20000000000 */
.L_x_14:
[----:B------:R-:W2:Y:S01]  /*0de0*/  SHFL.IDX PT, R2, R85, RZ, 0x1f ;  /* 0x00001fff55027589 */ /* 0x000ea200000e0000 */
[----:B------:R-:W-:Y:S01]  /*0df0*/  NOP ;  /* 0x0000000000007918 */ /* 0x000fe20000000000 */
[----:B--2---:R-:W-:-:S13]  /*0e00*/  ISETP.NE.AND P0, PT, R2, 0x3, PT ;  /* 0x000000030200780c */ /* 0x004fda0003f05270 */
[----:B------:R-:W-:Y:S05]  /*0e10*/  @P0 BRA `(.L_x_15) ;  /* 0x0000000000380947 */ /* 0x000fea0003800000 */
[----:B------:R-:W2:Y:S01]  /*0e20*/  S2UR UR5, SR_CgaCtaId ;  /* 0x00000000000579c3 */ /* 0x000ea20000008800 */
[----:B-1----:R-:W-:Y:S01]  /*0e30*/  UMOV UR4, 0x400 ;  /* 0x0000040000047882 */ /* 0x002fe20000000000 */
[----:B------:R-:W-:Y:S01]  /*0e40*/  UMOV UR6, 0x20 ;  /* 0x0000002000067882 */ /* 0x000fe20000000000 */
[----:B------:R-:W-:Y:S01]  /*0e50*/  ELECT P0, URZ, PT ;  /* 0x0000000000ff782f */ /* 0x000fe20003800000 */
[----:B------:R-:W-:-:S04]  /*0e60*/  UIADD3 UR6, UPT, UPT, -UR6, 0x100000, URZ ;  /* 0x0010000006067890 */ /* 0x000fc8000fffe1ff */
[----:B------:R-:W-:Y:S02]  /*0e70*/  USHF.L.U32 UR7, UR6, 0xb, URZ ;  /* 0x0000000b06077899 */ /* 0x000fe400080006ff */
[----:B------:R-:W-:Y:S02]  /*0e80*/  USHF.L.U32 UR6, UR6, 0x1, URZ ;  /* 0x0000000106067899 */ /* 0x000fe400080006ff */
[----:B--2---:R-:W-:Y:S01]  /*0e90*/  ULEA UR4, UR5, UR4, 0x18 ;  /* 0x0000000405047291 */ /* 0x004fe2000f8ec0ff */
[----:B------:R-:W1:Y:S11]  /*0ea0*/  FENCE.VIEW.ASYNC.S ;  /* 0x00000000000073c6 */ /* 0x000e760000000000 */
[----:B-1----:R2:W1:Y:S01]  /*0eb0*/  SYNCS.EXCH.64 URZ, [UR4+0x1a0], UR6 ;  /* 0x0001a00604ff75b2 */ /* 0x0024620008000100 */
[----:B------:R2:W1:Y:S01]  /*0ec0*/  SYNCS.EXCH.64 URZ, [UR4+0x1b0], UR6 ;  /* 0x0001b00604ff75b2 */ /* 0x0004620008000100 */
[----:B------:R2:W1:Y:S01]  /*0ed0*/  SYNCS.EXCH.64 URZ, [UR4+0x1a8], UR6 ;  /* 0x0001a80604ff75b2 */ /* 0x0004620008000100 */
[----:B------:R2:W1:Y:S02]  /*0ee0*/  SYNCS.EXCH.64 URZ, [UR4+0x1b8], UR6 ;  /* 0x0001b80604ff75b2 */ /* 0x0004640008000100 */
[----:B--2---:R-:W-:Y:S01]  /*0ef0*/  NOP ;  /* 0x0000000000007918 */ /* 0x004fe20000000000 */
.L_x_15:
[----:B-1----:R-:W1:Y:S01]  /*0f00*/  LDCU UR4, c[0x0][0x36c] ;  /* 0x00006d80ff0477ac */ /* 0x002e620008000800 */
[----:B------:R-:W-:Y:S01]  /*0f10*/  ISETP.NE.OR P3, PT, R0, 0x2, !P3 ;  /* 0x000000020000780c */ /* 0x000fe20005f65670 */
[----:B------:R-:W-:Y:S01]  /*0f20*/  NOP ;  /* 0x0000000000007918 */ /* 0x000fe20000000000 */
[----:B------:R-:W-:Y:S01]  /*0f30*/  LOP3.LUT R0, R91, 0x1f, RZ, 0xc0, !PT ;  /* 0x0000001f5b007812 */ /* 0x000fe200078ec0ff */
[----:B------:R-:W-:Y:S02]  /*0f40*/  UISETP.NE.AND UP4, UPT, UR22, URZ, UPT ;  /* 0x000000ff1600728c */ /* 0x000fe4000bf85270 */
[----:B-1----:R-:W-:-:S09]  /*0f50*/  UISETP.EQ.U32.AND UP5, UPT, UR4, 0x1, UPT ;  /* 0x000000010400788c */ /* 0x002fd2000bfa2070 */
[----:B------:R-:W-:Y:S05]  /*0f60*/  BRA.U !UP5, `(.L_x_16) ;  /* 0x000000010d087547 */ /* 0x000fea000b800000 */
[----:B---34-:R-:W-:Y:S01]  /*0f70*/  UCGABAR_ARV ;  /* 0x00000000000079c7 */ /* 0x018fe20008000000 */
[----:B------:R-:W-:Y:S05]  /*0f80*/  BRA `(.L_x_17) ;  /* 0x0000000000047947 */ /* 0x000fea0003800000 */
.L_x_16:
[----:B---34-:R-:W-:Y:S01]  /*0f90*/  NOP ;  /* 0x0000000000007918 */ /* 0x018fe20000000000 */
.L_x_17:
[----:B------:R-:W1:Y:S01]  /*0fa0*/  S2UR UR7, SR_CTAID.X ;  /* 0x00000000000779c3 */ /* 0x000e620000002500 */
[----:B------:R-:W-:-:S05]  /*0fb0*/  CS2R.32 R87, SR_CgaSize ;  /* 0x0000000000577805 */ /* 0x000fca0000008a00 */
[----:B------:R-:W-:-:S05]  /*0fc0*/  IMAD R87, R87, -0xa0, RZ ;  /* 0xffffff6057577824 */ /* 0x000fca00078e02ff */
[----:B------:R-:W-:-:S14]  /*0fd0*/  R2UR UR5, R87 ;  /* 0x00000000570572ca */ /* 0x000fdc00000e0000 */
[----:B------:R-:W2:Y:S01]  /*0fe0*/  LDCU UR5, c[0x0][UR5+0x2b0] ;  /* 0x00005600050577ac */ /* 0x000ea20008000800 */
[----:B------:R-:W-:-:S05]  /*0ff0*/  CS2R.32 R87, SR_CgaSize ;  /* 0x0000000000577805 */ /* 0x000fca0000008a00 */
[----:B------:R-:W-:-:S05]  /*1000*/  IMAD R87, R87, -0xa0, RZ ;  /* 0xffffff6057577824 */ /* 0x000fca00078e02ff */
[----:B------:R-:W-:-:S14]  /*1010*/  R2UR UR4, R87 ;  /* 0x00000000570472ca */ /* 0x000fdc00000e0000 */
[----:B------:R-:W3:Y:S01]  /*1020*/  LDCU UR4, c[0x0][UR4+0x2b4] ;  /* 0x00005680040477ac */ /* 0x000ee20008000800 */
[----:B------:R-:W4:Y:S01]  /*1030*/  S2UR UR8, SR_CTAID.Y ;  /* 0x00000000000879c3 */ /* 0x000f220000002600 */
[----:B------:R-:W-:-:S05]  /*1040*/  CS2R.32 R87, SR_CgaSize ;  /* 0x0000000000577805 */ /* 0x000fca0000008a00 */
[----:B------:R-:W-:-:S05]  /*1050*/  IMAD R87, R87, -0xa0, RZ ;  /* 0xffffff6057577824 */ /* 0x000fca00078e02ff */
[----:B------:R-:W-:-:S14]  /*1060*/  R2UR UR9, R87 ;  /* 0x00000000570972ca */ /* 0x000fdc00000e0000 */
[----:B------:R-:W3:Y:S01]  /*1070*/  LDCU UR9, c[0x0][UR9+0x2a0] ;  /* 0x00005400090977ac */ /* 0x000ee20008000800 */
[----:B------:R-:W-:-:S05]  /*1080*/  CS2R.32 R87, SR_CgaSize ;  /* 0x0000000000577805 */ /* 0x000fca0000008a00 */
[----:B------:R-:W-:-:S05]  /*1090*/  IMAD R87, R87, -0xa0, RZ ;  /* 0xffffff6057577824 */ /* 0x000fca00078e02ff */
[----:B------:R-:W-:-:S14]  /*10a0*/  R2UR UR10, R87 ;  /* 0x00000000570a72ca */ /* 0x000fdc00000e0000 */
[----:B------:R-:W3:Y:S01]  /*10b0*/  LDCU UR10, c[0x0][UR10+0x2a4] ;  /* 0x000054800a0a77ac */ /* 0x000ee20008000800 */
[----:B------:R-:W3:Y:S01]  /*10c0*/  S2UR UR11, SR_CgaCtaId ;  /* 0x00000000000b79c3 */ /* 0x000ee20000008800 */
[----:B------:R-:W3:Y:S01]  /*10d0*/  LDCU UR23, c[0x0][0xb24] ;  /* 0x00016480ff1777ac */ /* 0x000ee20008000800 */
[----:B------:R-:W3:Y:S01]  /*10e0*/  LDCU UR40, c[0x0][0xb24] ;  /* 0x00016480ff2877ac */ /* 0x000ee20008000800 */
[----:B-1----:R-:W-:-:S05]  /*10f0*/  I2FP.F32.U32 R3, UR7 ;  /* 0x0000000700037c45 */ /* 0x002fca0008201000 */
[----:B------:R-:W1:Y:S01]  /*1100*/  S2UR UR36, SR_CTAID.Z ;  /* 0x00000000002479c3 */ /* 0x000e620000002700 */
[----:B------:R-:W1:Y:S01]  /*1110*/  LDCU UR26, c[0x0][0xb30] ;  /* 0x00016600ff1a77ac */ /* 0x000e620008000800 */
[----:B--2---:R-:W-:Y:S01]  /*1120*/  FMUL R3, R3, UR5 ;  /* 0x0000000503037c20 */ /* 0x004fe20008400000 */
[----:B------:R-:W-:Y:S01]  /*1130*/  UMOV UR25, UR7 ;  /* 0x0000000700197c82 */ /* 0x000fe20008000000 */
[----:B----4-:R-:W-:Y:S01]  /*1140*/  I2FP.F32.U32 R2, UR8 ;  /* 0x0000000800027c45 */ /* 0x010fe20008201000 */
[----:B------:R-:W-:-:S03]  /*1150*/  UMOV UR30, UR8 ;  /* 0x00000008001e7c82 */ /* 0x000fc60008000000 */
[----:B------:R-:W2:Y:S01]  /*1160*/  F2I.U32.TRUNC.NTZ R3, R3 ;  /* 0x0000000300037305 */ /* 0x000ea2000020f000 */
[----:B---3--:R-:W-:Y:S01]  /*1170*/  UISETP.GE.AND UP2, UPT, UR23, 0x1, UPT ;  /* 0x000000011700788c */ /* 0x008fe2000bf46270 */
[----:B------:R-:W-:Y:S01]  /*1180*/  FMUL R2, R2, UR4 ;  /* 0x0000000402027c20 */ /* 0x000fe20008400000 */
[----:B------:R-:W-:-:S05]  /*1190*/  USHF.L.U32 UR28, UR11, 0x9, URZ ;  /* 0x000000090b1c7899 */ /* 0x000fca00080006ff */
[----:B------:R-:W3:Y:S01]  /*11a0*/  F2I.U32.TRUNC.NTZ R2, R2 ;  /* 0x0000000200027305 */ /* 0x000ee2000020f000 */
[----:B--2---:R-:W-:Y:S02]  /*11b0*/  R2UR UR4, R3 ;  /* 0x00000000030472ca */ /* 0x004fe400000e0000 */
[----:B---3--:R-:W-:Y:S02]  /*11c0*/  R2UR UR6, R2 ;  /* 0x00000000020672ca */ /* 0x008fe400000e0000 */
[----:B------:R-:W-:-:S09]  /*11d0*/  PRMT R2, RZ, 0x7610, R2 ;  /* 0x00007610ff027816 */ /* 0x000fd20000000002 */
[----:B------:R-:W-:-:S04]  /*11e0*/  UIADD3 UR5, UPT, UPT, -UR4, URZ, URZ ;  /* 0x000000ff04057290 */ /* 0x000fc8000fffe1ff */
[----:B------:R-:W-:Y:S02]  /*11f0*/  UIMAD UR5, UR9, UR5, UR7 ;  /* 0x00000005090572a4 */ /* 0x000fe4000f8e0207 */
[----:B------:R-:W-:-:S04]  /*1200*/  UIADD3 UR4, UPT, UPT, -UR6, URZ, URZ ;  /* 0x000000ff06047290 */ /* 0x000fc8000fffe1ff */
[----:B------:R-:W-:Y:S01]  /*1210*/  IMAD.U32 R87, RZ, RZ, UR5 ;  /* 0x00000005ff577e24 */ /* 0x000fe2000f8e00ff */
[----:B------:R-:W-:-:S06]  /*1220*/  UIMAD UR4, UR10, UR4, UR8 ;  /* 0x000000040a0472a4 */ /* 0x000fcc000f8e0208 */
[----:B------:R-:W-:Y:S01]  /*1230*/  IMAD.U32 R86, RZ, RZ, UR4 ;  /* 0x00000004ff567e24 */ /* 0x000fe2000f8e00ff */
[----:B-1----:R-:W-:Y:S06]  /*1240*/  BRA.U UP4, `(.L_x_18) ;  /* 0x0000000104807547 */ /* 0x002fec000b800000 */
[----:B------:R-:W-:Y:S02]  /*1250*/  R2UR UR9, R86 ;  /* 0x00000000560972ca */ /* 0x000fe400000e0000 */
[----:B------:R-:W-:-:S11]  /*1260*/  R2UR UR8, R87 ;  /* 0x00000000570872ca */ /* 0x000fd600000e0000 */
[----:B------:R-:W-:Y:S02]  /*1270*/  UISETP.NE.AND UP0, UPT, UR9, 0x1, UPT ;  /* 0x000000010900788c */ /* 0x000fe4000bf05270 */
[----:B------:R-:W-:Y:S02]  /*1280*/  UISETP.NE.AND UP1, UPT, UR9, 0x2, UPT ;  /* 0x000000020900788c */ /* 0x000fe4000bf25270 */
[----:B------:R-:W-:Y:S02]  /*1290*/  USEL UR5, URZ, 0x2, UP0 ;  /* 0x00000002ff057887 */ /* 0x000fe40008000000 */
[----:B------:R-:W-:Y:S02]  /*12a0*/  UISETP.NE.AND UP0, UPT, UR9, 0x3, UPT ;  /* 0x000000030900788c */ /* 0x000fe4000bf05270 */
[----:B------:R-:W-:Y:S02]  /*12b0*/  USEL UR4, URZ, 0x4, UP1 ;  /* 0x00000004ff047887 */ /* 0x000fe40008800000 */
[----:B------:R-:W-:-:S02]  /*12c0*/  UISETP.NE.AND UP1, UPT, UR9, 0x4, UPT ;  /* 0x000000040900788c */ /* 0x000fc4000bf25270 */
[----:B------:R-:W-:Y:S02]  /*12d0*/  USEL UR7, URZ, 0x8, UP0 ;  /* 0x00000008ff077887 */ /* 0x000fe40008000000 */
[----:B------:R-:W-:Y:S02]  /*12e0*/  UISETP.NE.AND UP0, UPT, UR9, 0x5, UPT ;  /* 0x000000050900788c */ /* 0x000fe4000bf05270 */
[----:B------:R-:W-:Y:S02]  /*12f0*/  USEL UR6, URZ, 0x10, UP1 ;  /* 0x00000010ff067887 */ /* 0x000fe40008800000 */
[----:B------:R-:W-:Y:S02]  /*1300*/  UISETP.NE.AND UP1, UPT, UR9, 0x6, UPT ;  /* 0x000000060900788c */ /* 0x000fe4000bf25270 */
[----:B------:R-:W-:Y:S02]  /*1310*/  USEL UR11, URZ, 0x20, UP0 ;  /* 0x00000020ff0b7887 */ /* 0x000fe40008000000 */
[----:B------:R-:W-:-:S02]  /*1320*/  UISETP.NE.AND UP0, UPT, UR9, 0x7, UPT ;  /* 0x000000070900788c */ /* 0x000fc4000bf05270 */
[----:B------:R-:W-:Y:S02]  /*1330*/  USEL UR12, URZ, 0x40, UP1 ;  /* 0x00000040ff0c7887 */ /* 0x000fe40008800000 */
[----:B------:R-:W-:Y:S02]  /*1340*/  UISETP.NE.AND UP1, UPT, UR9, URZ, UPT ;  /* 0x000000ff0900728c */ /* 0x000fe4000bf25270 */
[----:B------:R-:W-:Y:S02]  /*1350*/  USEL UR13, URZ, 0x80, UP0 ;  /* 0x00000080ff0d7887 */ /* 0x000fe40008000000 */
[----:B------:R-:W-:Y:S02]  /*1360*/  UISETP.NE.AND UP0, UPT, UR8, URZ, UPT ;  /* 0x000000ff0800728c */ /* 0x000fe4000bf05270 */
[----:B------:R-:W-:Y:S02]  /*1370*/  UISETP.EQ.OR UP1, UPT, UR8, URZ, !UP1 ;  /* 0x000000ff0800728c */ /* 0x000fe4000cf22670 */
[----:B------:R-:W-:-:S02]  /*1380*/  USEL UR9, UR5, 0x2, UP0 ;  /* 0x0000000205097887 */ /* 0x000fc40008000000 */
[----:B------:R-:W-:Y:S02]  /*1390*/  USEL UR4, UR4, 0x4, UP0 ;  /* 0x0000000404047887 */ /* 0x000fe40008000000 */
[----:B------:R-:W-:Y:S02]  /*13a0*/  USEL UR5, URZ, 0x1, !UP1 ;  /* 0x00000001ff057887 */ /* 0x000fe4000c800000 */
[----:B------:R-:W-:Y:S02]  /*13b0*/  USEL UR10, UR7, 0x8, UP0 ;  /* 0x00000008070a7887 */ /* 0x000fe40008000000 */
[----:B------:R-:W-:Y:S02]  /*13c0*/  USEL UR8, UR6, 0x10, UP0 ;  /* 0x0000001006087887 */ /* 0x000fe40008000000 */
[----:B------:R-:W-:Y:S02]  /*13d0*/  UIADD3 UR4, UPT, UPT, UR4, UR9, UR5 ;  /* 0x0000000904047290 */ /* 0x000fe4000fffe005 */
[----:B------:R-:W-:-:S02]  /*13e0*/  USEL UR7, UR11, 0x20, UP0 ;  /* 0x000000200b077887 */ /* 0x000fc40008000000 */
[----:B------:R-:W-:Y:S02]  /*13f0*/  USEL UR6, UR12, 0x40, UP0 ;  /* 0x000000400c067887 */ /* 0x000fe40008000000 */
[----:B------:R-:W-:Y:S02]  /*1400*/  UIADD3 UR4, UPT, UPT, UR8, UR10, UR4 ;  /* 0x0000000a08047290 */ /* 0x000fe4000fffe004 */
[----:B------:R-:W-:Y:S02]  /*1410*/  USEL UR5, UR13, 0x80, UP0 ;  /* 0x000000800d057887 */ /* 0x000fe40008000000 */
[----:B------:R-:W-:-:S04]  /*1420*/  UIADD3 UR4, UPT, UPT, UR6, UR7, UR4 ;  /* 0x0000000706047290 */ /* 0x000fc8000fffe004 */
[----:B------:R-:W-:-:S06]  /*1430*/  UIADD3 UR4, UPT, UPT, UR4, UR5, URZ ;  /* 0x0000000504047290 */ /* 0x000fcc000fffe0ff */
[----:B------:R-:W-:Y:S02]  /*1440*/  IMAD.U32 R2, RZ, RZ, UR4 ;  /* 0x00000004ff027e24 */ /* 0x000fe4000f8e00ff */
.L_x_18:
[----:B------:R-:W-:Y:S05]  /*1450*/  BRA.U !UP2, `(.L_x_19) ;  /* 0x000000010ad47547 */ /* 0x000fea000b800000 */
[----:B------:R-:W1:Y:S01]  /*1460*/  LDCU.128 UR12, c[0x0][0xb10] ;  /* 0x00016200ff0c77ac */ /* 0x000e620008000c00 */
[----:B------:R-:W2:Y:S01]  /*1470*/  LDCU UR6, c[0x0][0x370] ;  /* 0x00006e00ff0677ac */ /* 0x000ea20008000800 */
[----:B------:R-:W3:Y:S01]  /*1480*/  LDCU UR5, c[0x0][0x374] ;  /* 0x00006e80ff0577ac */ /* 0x000ee20008000800 */
[----:B------:R-:W4:Y:S01]  /*1490*/  LDCU UR24, c[0x0][0xb0c] ;  /* 0x00016180ff1877ac */ /* 0x000f220008000800 */
[----:B------:R-:W4:Y:S01]  /*14a0*/  LDCU UR4, c[0x0][0xb20] ;  /* 0x00016400ff0477ac */ /* 0x000f220008000800 */
[----:B------:R-:W4:Y:S01]  /*14b0*/  LDCU.64 UR8, c[0x0][0xb28] ;  /* 0x00016500ff0877ac */ /* 0x000f220008000a00 */
[----:B-1----:R-:W-:Y:S02]  /*14c0*/  UISETP.NE.AND UP0, UPT, UR14, 0x1, UPT ;  /* 0x000000010e00788c */ /* 0x002fe4000bf05270 */
[----:B---3--:R-:W-:Y:S02]  /*14d0*/  UIMAD.WIDE.U32 UR10, UR5, UR15, URZ ;  /* 0x0000000f050a72a5 */ /* 0x008fe4000f8e00ff */
[----:B--2---:R-:W-:-:S02]  /*14e0*/  UIMAD.WIDE.U32 UR18, UR6, UR12, URZ ;  /* 0x0000000c061272a5 */ /* 0x004fc4000f8e00ff */
[----:B----4-:R-:W-:Y:S02]  /*14f0*/  UISETP.NE.AND UP1, UPT, UR24, 0x1, UPT ;  /* 0x000000011800788c */ /* 0x010fe4000bf25270 */
[----:B------:R-:W-:Y:S01]  /*1500*/  UISETP.NE.AND UP2, UPT, UR23, 0x1, UPT ;  /* 0x000000011700788c */ /* 0x000fe2000bf45270 */
[----:B------:R-:W-:Y:S02]  /*1510*/  UMOV UR10, UR11 ;  /* 0x0000000b000a7c82 */ /* 0x000fe40008000000 */
[----:B------:R-:W-:Y:S01]  /*1520*/  UMOV UR18, UR19 ;  /* 0x0000001300127c82 */ /* 0x000fe20008000000 */
[----:B------:R-:W-:Y:S02]  /*1530*/  @UP0 USHF.R.U32.HI UR5, URZ, UR4, UR10 ;  /* 0x00000004ff050299 */ /* 0x000fe4000801160a */
[----:B------:R-:W-:Y:S02]  /*1540*/  UIMAD.WIDE.U32 UR20, UR30, UR15, URZ ;  /* 0x0000000f1e1472a5 */ /* 0x000fe4000f8e00ff */
[----:B------:R-:W-:-:S02]  /*1550*/  UIMAD.WIDE.U32 UR10, UR5, UR8, URZ ;  /* 0x00000008050a72a5 */ /* 0x000fc4000f8e00ff */
[----:B------:R-:W-:Y:S02]  /*1560*/  @UP1 USHF.R.U32.HI UR6, URZ, UR13, UR18 ;  /* 0x0000000dff061299 */ /* 0x000fe40008011612 */
[----:B------:R-:W-:Y:S02]  /*1570*/  UIMAD.WIDE.U32 UR16, UR25, UR12, URZ ;  /* 0x0000000c191072a5 */ /* 0x000fe4000f8e00ff */
[----:B------:R-:W-:Y:S01]  /*1580*/  UIMAD.WIDE.U32 UR18, UR6, UR8, URZ ;  /* 0x00000008061272a5 */ /* 0x000fe2000f8e00ff */
[----:B------:R-:W-:Y:S01]  /*1590*/  UMOV UR20, UR21 ;  /* 0x0000001500147c82 */ /* 0x000fe20008000000 */
[----:B------:R-:W-:Y:S01]  /*15a0*/  UMOV UR10, UR11 ;  /* 0x0000000b000a7c82 */ /* 0x000fe20008000000 */
[----:B------:R-:W-:Y:S02]  /*15b0*/  USHF.R.U32.HI UR20, URZ, UR4, UR20 ;  /* 0x00000004ff147299 */ /* 0x000fe40008011614 */
[----:B------:R-:W-:Y:S02]  /*15c0*/  @UP2 USHF.R.U32.HI UR5, URZ, UR9, UR10 ;  /* 0x00000009ff052299 */ /* 0x000fe4000801160a */
[----:B------:R-:W-:Y:S01]  /*15d0*/  UMOV UR7, UR19 ;  /* 0x0000001300077c82 */ /* 0x000fe20008000000 */
[----:B------:R-:W-:Y:S01]  /*15e0*/  UMOV UR16, UR17 ;  /* 0x0000001100107c82 */ /* 0x000fe20008000000 */
[----:B------:R-:W-:-:S02]  /*15f0*/  @UP2 USHF.R.U32.HI UR6, URZ, UR9, UR7 ;  /* 0x00000009ff062299 */ /* 0x000fc40008011607 */
[----:B------:R-:W-:Y:S02]  /*1600*/  USHF.R.U32.HI UR16, URZ, UR13, UR16 ;  /* 0x0000000dff107299 */ /* 0x000fe40008011610 */
[----:B------:R-:W-:Y:S02]  /*1610*/  USEL UR4, UR30, UR20, !UP0 ;  /* 0x000000141e047287 */ /* 0x000fe4000c000000 */
[----:B------:R-:W-:Y:S02]  /*1620*/  UIMAD UR7, UR5, UR23, URZ ;  /* 0x00000017050772a4 */ /* 0x000fe4000f8e02ff */
[----:B------:R-:W-:Y:S02]  /*1630*/  USEL UR5, UR25, UR16, !UP1 ;  /* 0x0000001019057287 */ /* 0x000fe4000c800000 */
[----:B------:R-:W-:Y:S02]  /*1640*/  UIMAD UR12, UR6, UR23, URZ ;  /* 0x00000017060c72a4 */ /* 0x000fe4000f8e02ff */
[----:B------:R-:W-:-:S02]  /*1650*/  UISETP.GE.AND UP0, UPT, UR4, UR7, UPT ;  /* 0x000000070400728c */ /* 0x000fc4000bf06270 */
[----:B------:R-:W-:Y:S02]  /*1660*/  UIMAD.WIDE.U32 UR10, UR4, UR8, URZ ;  /* 0x00000008040a72a5 */ /* 0x000fe4000f8e00ff */
[----:B------:R-:W-:Y:S02]  /*1670*/  UISETP.GE.OR UP0, UPT, UR5, UR12, UP0 ;  /* 0x0000000c0500728c */ /* 0x000fe40008706670 */
[----:B------:R-:W-:Y:S02]  /*1680*/  UIMAD.WIDE.U32 UR12, UR5, UR8, URZ ;  /* 0x00000008050c72a5 */ /* 0x000fe4000f8e00ff */
[----:B------:R-:W-:Y:S01]  /*1690*/  UIADD3 UR10, UPT, UPT, -UR4, URZ, URZ ;  /* 0x000000ff040a7290 */ /* 0x000fe2000fffe1ff */
[----:B------:R-:W-:Y:S01]  /*16a0*/  UMOV UR8, UR11 ;  /* 0x0000000b00087c82 */ /* 0x000fe20008000000 */
[----:B------:R-:W-:Y:S02]  /*16b0*/  UIADD3 UR11, UPT, UPT, -UR5, URZ, URZ ;  /* 0x000000ff050b7290 */ /* 0x000fe4000fffe1ff */
[----:B------:R-:W-:-:S03]  /*16c0*/  USHF.R.U32.HI UR8, URZ, UR9, UR8 ;  /* 0x00000009ff087299 */ /* 0x000fc60008011608 */
[----:B------:R-:W-:Y:S01]  /*16d0*/  @!UP0 UMOV UR7, UR13 ;  /* 0x0000000d00078c82 */ /* 0x000fe20008000000 */
[----:B------:R-:W-:Y:S02]  /*16e0*/  UIMAD UR30, UR14, UR10, UR30 ;  /* 0x0000000a0e1e72a4 */ /* 0x000fe4000f8e021e */
[----:B------:R-:W-:Y:S02]  /*16f0*/  USEL UR8, UR4, UR8, !UP2 ;  /* 0x0000000804087287 */ /* 0x000fe4000d000000 */
[----:B------:R-:W-:Y:S02]  /*1700*/  @!UP0 USHF.R.U32.HI UR7, URZ, UR9, UR7 ;  /* 0x00000009ff078299 */ /* 0x000fe40008011607 */
[----:B------:R-:W-:Y:S02]  /*1710*/  UIADD3 UR9, UPT, UPT, -UR8, URZ, URZ ;  /* 0x000000ff08097290 */ /* 0x000fe4000fffe1ff */
[----:B------:R-:W-:Y:S02]  /*1720*/  @!UP0 USEL UR7, UR5, UR7, !UP2 ;  /* 0x0000000705078287 */ /* 0x000fe4000d000000 */
[----:B------:R-:W-:-:S02]  /*1730*/  UIMAD UR9, UR23, UR9, UR4 ;  /* 0x00000009170972a4 */ /* 0x000fc4000f8e0204 */
[----:B------:R-:W-:Y:S02]  /*1740*/  @!UP0 UIADD3 UR8, UPT, UPT, UR8, -UR7, URZ ;  /* 0x8000000708088290 */ /* 0x000fe4000fffe0ff */
[----:B------:R-:W-:Y:S02]  /*1750*/  @!UP0 UIMAD UR6, UR9, UR6, UR7 ;  /* 0x00000006090682a4 */ /* 0x000fe4000f8e0207 */
[----:B------:R-:W-:Y:S02]  /*1760*/  @!UP0 UIMAD UR4, UR8, UR23, UR5 ;  /* 0x00000017080482a4 */ /* 0x000fe4000f8e0205 */
[----:B------:R-:W-:Y:S02]  /*1770*/  UIMAD UR25, UR24, UR11, UR25 ;  /* 0x0000000b181972a4 */ /* 0x000fe4000f8e0219 */
[----:B------:R-:W-:Y:S01]  /*1780*/  UIMAD UR30, UR4, UR14, UR30 ;  /* 0x0000000e041e72a4 */ /* 0x000fe2000f8e021e */
[----:B------:R-:W-:Y:S02]  /*1790*/  @!UP0 UMOV UR5, UR6 ;  /* 0x0000000600058c82 */ /* 0x000fe40008000000 */
[----:B------:R-:W-:-:S12]  /*17a0*/  UIMAD UR25, UR5, UR24, UR25 ;  /* 0x00000018051972a4 */ /* 0x000fd8000f8e0219 */
.L_x_19:
[----:B------:R-:W-:Y:S02]  /*17b0*/  UISETP.NE.AND UP1, UPT, UR26, 0x1, UPT ;  /* 0x000000011a00788c */ /* 0x000fe4000bf25270 */
[----:B------:R-:W-:Y:S02]  /*17c0*/  UISETP.NE.AND UP0, UPT, UR22, 0x2, UPT ;  /* 0x000000021600788c */ /* 0x000fe4000bf05270 */
[----:B------:R-:W-:-:S05]  /*17d0*/  ULOP3.LUT UR28, UR28, 0xe00, URZ, 0xc0, !UPT ;  /* 0x00000e001c1c7892 */ /* 0x000fca000f8ec0ff */
[----:B------:R-:W-:Y:S07]  /*17e0*/  BRA.U UP1, `(.L_x_20) ;  /* 0x0000000101447547 */ /* 0x000fee000b800000 */
[----:B------:R-:W1:Y:S01]  /*17f0*/  LDCU.128 UR8, c[0x0][0xb10] ;  /* 0x00016200ff0877ac */ /* 0x000e620008000c00 */
[----:B------:R-:W2:Y:S01]  /*1800*/  LDCU UR12, c[0x0][0xb0c] ;  /* 0x00016180ff0c77ac */ /* 0x000ea20008000800 */
[----:B------:R-:W3:Y:S01]  /*1810*/  LDCU UR13, c[0x0][0xb20] ;  /* 0x00016400ff0d77ac */ /* 0x000ee20008000800 */
[----:B-1----:R-:W-:Y:S02]  /*1820*/  UIMAD.WIDE.U32 UR6, UR25, UR8, URZ ;  /* 0x00000008190672a5 */ /* 0x002fe4000f8e00ff */
[----:B------:R-:W-:Y:S02]  /*1830*/  UIMAD.WIDE.U32 UR4, UR30, UR11, URZ ;  /* 0x0000000b1e0472a5 */ /* 0x000fe4000f8e00ff */
[----:B--2---:R-:W-:Y:S02]  /*1840*/  UISETP.NE.AND UP2, UPT, UR12, 0x1, UPT ;  /* 0x000000010c00788c */ /* 0x004fe4000bf45270 */
[----:B------:R-:W-:Y:S01]  /*1850*/  UISETP.NE.AND UP1, UPT, UR10, 0x1, UPT ;  /* 0x000000010a00788c */ /* 0x000fe2000bf25270 */
[----:B------:R-:W-:-:S02]  /*1860*/  UMOV UR6, UR7 ;  /* 0x0000000700067c82 */ /* 0x000fc40008000000 */
[----:B------:R-:W-:Y:S01]  /*1870*/  UMOV UR4, UR5 ;  /* 0x0000000500047c82 */ /* 0x000fe20008000000 */
[----:B------:R-:W-:Y:S02]  /*1880*/  USHF.R.U32.HI UR6, URZ, UR9, UR6 ;  /* 0x00000009ff067299 */ /* 0x000fe40008011606 */
[----:B---3--:R-:W-:Y:S02]  /*1890*/  USHF.R.U32.HI UR4, URZ, UR13, UR4 ;  /* 0x0000000dff047299 */ /* 0x008fe40008011604 */
[----:B------:R-:W-:Y:S02]  /*18a0*/  USEL UR5, UR25, UR6, !UP2 ;  /* 0x0000000619057287 */ /* 0x000fe4000d000000 */
[----:B------:R-:W-:-:S04]  /*18b0*/  USEL UR4, UR30, UR4, !UP1 ;  /* 0x000000041e047287 */ /* 0x000fc8000c800000 */
[----:B------:R-:W-:Y:S02]  /*18c0*/  UIADD3 UR6, UPT, UPT, UR5, -UR4, URZ ;  /* 0x8000000405067290 */ /* 0x000fe4000fffe0ff */
[----:B------:R-:W-:Y:S02]  /*18d0*/  UIADD3 UR4, UPT, UPT, -UR5, UR4, URZ ;  /* 0x0000000405047290 */ /* 0x000fe4000fffe1ff */
[----:B------:R-:W-:Y:S02]  /*18e0*/  UIMAD UR30, UR6, UR10, UR30 ;  /* 0x0000000a061e72a4 */ /* 0x000fe4000f8e021e */
[----:B------:R-:W-:-:S12]  /*18f0*/  UIMAD UR25, UR4, UR12, UR25 ;  /* 0x0000000c041972a4 */ /* 0x000fd8000f8e0219 */
.L_x_20:
[----:B------:R-:W-:Y:S05]  /*1900*/  BRA.U !UP5, `(.L_x_21) ;  /* 0x000000010d0c7547 */ /* 0x000fea000b800000 */
[----:B------:R-:W-:Y:S01]  /*1910*/  UCGABAR_WAIT ;  /* 0x0000000000007dc7 */ /* 0x000fe20008000000 */
[----:B------:R-:W-:Y:S01]  /*1920*/  CCTL.IVALL ;  /* 0x00000000ff00798f */ /* 0x000fe20002000000 */
[----:B------:R-:W-:Y:S05]  /*1930*/  BRA `(.L_x_22) ;  /* 0x0000000000047947 */ /* 0x000fea0003800000 */
.L_x_21:
[----:B------:R-:W-:Y:S06]  /*1940*/  BAR.SYNC.DEFER_BLOCKING 0x0 ;  /* 0x0000000000007b1d */ /* 0x000fec0000010000 */
.L_x_22:
[----:B------:R-:W-:Y:S05]  /*1950*/  BRA.U UP0, `(.L_x_23) ;  /* 0x0000001900747547 */ /* 0x000fea000b800000 */
[----:B------:R-:W1:Y:S01]  /*1960*/  LDCU UR6, c[0x0][0x38c] ;  /* 0x00007180ff0677ac */ /* 0x000e620008000800 */
[----:B------:R-:W2:Y:S01]  /*1970*/  S2UR UR7, SR_CgaCtaId ;  /* 0x00000000000779c3 */ /* 0x000ea20000008800 */
[----:B------:R-:W-:Y:S01]  /*1980*/  PLOP3.LUT P1, PT, PT, PT, UP3, 0x80, 0x8 ;  /* 0x000000000008781c */ /* 0x000fe20003f2f038 */
[----:B------:R-:W-:Y:S01]  /*1990*/  IMAD.MOV.U32 R12, RZ, RZ, 0x1 ;  /* 0x00000001ff0c7424 */ /* 0x000fe200078e00ff */
[----:B------:R-:W-:Y:S01]  /*19a0*/  UMOV UR13, 0x400 ;  /* 0x00000400000d7882 */ /* 0x000fe20000000000 */
[----:B------:R-:W-:Y:S01]  /*19b0*/  UISETP.NE.AND UP1, UPT, UR22, URZ, UPT ;  /* 0x000000ff1600728c */ /* 0x000fe2000bf25270 */
[----:B------:R-:W-:Y:S02]  /*19c0*/  ISETP.EQ.OR P2, PT, R0, RZ, P3 ;  /* 0x000000ff0000720c */ /* 0x000fe40001f42670 */
[----:B------:R-:W-:Y:S02]  /*19d0*/  CS2R R10, SRZ ;  /* 0x00000000000a7805 */ /* 0x000fe4000001ff00 */
[----:B------:R-:W-:Y:S01]  /*19e0*/  PLOP3.LUT P1, PT, P1, PT, PT, 0x8, 0x80 ;  /* 0x000000000080781c */ /* 0x000fe20000f2e170 */
[----:B------:R-:W-:Y:S01]  /*19f0*/  IMAD.MOV.U32 R9, RZ, RZ, RZ ;  /* 0x000000ffff097224 */ /* 0x000fe200078e00ff */
[----:B------:R-:W3:Y:S01]  /*1a00*/  LDCU UR41, c[0x0][0x370] ;  /* 0x00006e00ff2977ac */ /* 0x000ee20008000800 */
[----:B------:R-:W-:Y:S01]  /*1a10*/  IMAD.MOV.U32 R8, RZ, RZ, 0x1 ;  /* 0x00000001ff087424 */ /* 0x000fe200078e00ff */
[----:B------:R-:W4:Y:S01]  /*1a20*/  LDCU.64 UR26, c[0x0][0x348] ;  /* 0x00006900ff1a77ac */ /* 0x000f220008000a00 */
[----:B-1----:R-:W-:-:S02]  /*1a30*/  UIADD3 UR5, UPT, UPT, UR6, 0x1f, URZ ;  /* 0x0000001f06057890 */ /* 0x002fc4000fffe0ff */
[----:B------:R-:W-:Y:S02]  /*1a40*/  USHF.R.U32.HI UR45, URZ, 0x5, UR28 ;  /* 0x00000005ff2d7899 */ /* 0x000fe4000801161c */
[----:B------:R-:W-:Y:S02]  /*1a50*/  USHF.R.S32.HI UR4, URZ, 0x1f, UR5 ;  /* 0x0000001fff047899 */ /* 0x000fe40008011405 */
[----:B------:R-:W-:Y:S02]  /*1a60*/  UIADD3 UR46, UPT, UPT, UR6, 0x3e, URZ ;  /* 0x0000003e062e7890 */ /* 0x000fe4000fffe0ff */
[----:B------:R-:W-:Y:S02]  /*1a70*/  ULEA.HI UR4, UR4, UR5, URZ, 0x5 ;  /* 0x0000000504047291 */ /* 0x000fe4000f8f28ff */
[----:B------:R-:W-:Y:S02]  /*1a80*/  UIADD3 UR5, UPT, UPT, UR6, -0x1, URZ ;  /* 0xffffffff06057890 */ /* 0x000fe4000fffe0ff */
[----:B------:R-:W-:-:S02]  /*1a90*/  USHF.R.S32.HI UR43, URZ, 0x5, UR4 ;  /* 0x00000005ff2b7899 */ /* 0x000fc40008011404 */
[----:B------:R-:W-:Y:S02]  /*1aa0*/  UISETP.GE.U32.AND UP2, UPT, UR5, -0x3f, UPT ;  /* 0xffffffc10500788c */ /* 0x000fe4000bf46070 */
[----:B------:R-:W-:Y:S02]  /*1ab0*/  UISETP.LT.U32.AND UP0, UPT, UR43, 0x10, UPT ;  /* 0x000000102b00788c */ /* 0x000fe4000bf01070 */
[----:B--2---:R-:W-:Y:S02]  /*1ac0*/  ULEA UR13, UR7, UR13, 0x18 ;  /* 0x0000000d070d7291 */ /* 0x004fe4000f8ec0ff */
[----:B------:R-:W-:Y:S02]  /*1ad0*/  USEL UR42, UR43, 0x10, UP0 ;  /* 0x000000102b2a7887 */ /* 0x000fe40008000000 */
[----:B------:R-:W-:Y:S02]  /*1ae0*/  ULEA UR29, UR28, UR13, 0x1 ;  /* 0x0000000d1c1d7291 */ /* 0x000fe4000f8e08ff */
[----:B------:R-:W-:-:S02]  /*1af0*/  UIADD3 UR21, UPT, UPT, UR42, -0x1, URZ ;  /* 0xffffffff2a157890 */ /* 0x000fc4000fffe0ff */
[----:B------:R-:W-:Y:S01]  /*1b00*/  @UP2 UIADD3 UR21, UPT, UPT, UR42, URZ, URZ ;  /* 0x000000ff2a152290 */ /* 0x000fe2000fffe0ff */
[----:B------:R-:W1:Y:S01]  /*1b10*/  LDCU UR39, c[0x0][0x374] ;  /* 0x00006e80ff2777ac */ /* 0x000e620008000800 */
[----:B------:R-:W-:Y:S02]  /*1b20*/  USEL UR24, UR37, 0x2, UP1 ;  /* 0x0000000225187887 */ /* 0x000fe40008800000 */
[----:B------:R-:W-:Y:S02]  /*1b30*/  UIADD3 UR29, UPT, UPT, UR29, 0x6400, URZ ;  /* 0x000064001d1d7890 */ /* 0x000fe4000fffe0ff */
[----:B------:R-:W-:Y:S02]  /*1b40*/  UIADD3 UR44, UPT, UPT, UR43, -UR42, URZ ;  /* 0x8000002a2b2c7290 */ /* 0x000fe4000fffe0ff */
[----:B------:R-:W-:Y:S01]  /*1b50*/  UIADD3 UR21, UPT, UPT, UR21, 0x1, URZ ;  /* 0x0000000115157890 */ /* 0x000fe2000fffe0ff */
[----:B---34-:R-:W-:-:S11]  /*1b60*/  UMOV UR5, URZ ;  /* 0x000000ff00057c82 */ /* 0x018fd60008000000 */
.L_x_43:
[----:B------:R-:W2:Y:S02]  /*1b70*/  S2UR UR4, SR_CgaCtaId ;  /* 0x00000000000479c3 */ /* 0x000ea40000008800 */
[----:B--2---:R-:W-:-:S09]  /*1b80*/  UISETP.NE.AND UP0, UPT, UR4, URZ, UPT ;  /* 0x000000ff0400728c */ /* 0x004fd2000bf05270 */
[----:B-1----:R-:W-:Y:S05]  /*1b90*/  BRA.U UP0, `(.L_x_24) ;  /* 0x0000000100287547 */ /* 0x002fea000b800000 */
[----:B------:R-:W-:Y:S02]  /*1ba0*/  LEA R0, R9, UR13, 0x3 ;  /* 0x0000000d09007c11 */ /* 0x000fe4000f8e18ff */
[----:B------:R-:W-:-:S04]  /*1bb0*/  SHF.L.U32 R3, R8, 0x1f, RZ ;  /* 0x0000001f08037819 */ /* 0x000fc800000006ff */
[----:B------:R-:W2:Y:S02]  /*1bc0*/  SYNCS.PHASECHK.TRANS64.TRYWAIT P0, [R0+URZ+0x1b0], R3 ;  /* 0x0001b003000075a7 */ /* 0x000ea400080011ff */
[----:B--2---:R-:W-:Y:S05]  /*1bd0*/  @!P0 BRA `(.L_x_25) ;  /* 0x0000006800688947 */ /* 0x004fea0003800000 */
.L_x_135:
[----:B------:R3:W-:Y:S01]  /*1be0*/  SYNCS.ARRIVE.TRANS64.A1T0 RZ, [R0+URZ+0x1a0], RZ ;  /* 0x0001a0ff00ff79a7 */ /* 0x0007e200081000ff */
[----:B------:R-:W-:-:S05]  /*1bf0*/  VIADD R9, R9, 0x1 ;  /* 0x0000000109097836 */ /* 0x000fca0000000000 */
[----:B------:R-:W-:-:S04]  /*1c00*/  ISETP.NE.AND P0, PT, R9, 0x2, PT ;  /* 0x000000020900780c */ /* 0x000fc80003f05270 */
[----:B--2---:R-:W-:Y:S02]  /*1c10*/  SEL R3, RZ, 0x1, P0 ;  /* 0x00000001ff037807 */ /* 0x004fe40000000000 */
[----:B------:R-:W-:Y:S02]  /*1c20*/  SEL R9, R9, RZ, P0 ;  /* 0x000000ff09097207 */ /* 0x000fe40000000000 */
[----:B------:R-:W-:-:S07]  /*1c30*/  LOP3.LUT R8, R8, R3, RZ, 0x3c, !PT ;  /* 0x0000000308087212 */ /* 0x000fce00078e3cff */
.L_x_24:
[----:B------:R-:W-:Y:S01]  /*1c40*/  ULEA UR4, UR5, UR13, 0x3 ;  /* 0x0000000d05047291 */ /* 0x000fe2000f8e18ff */
[----:B---3--:R-:W-:Y:S01]  /*1c50*/  SHF.L.U32 R0, R12, 0x1f, RZ ;  /* 0x0000001f0c007819 */ /* 0x008fe200000006ff */
[----:B------:R-:W-:Y:S02]  /*1c60*/  UISETP.GE.U32.AND UP0, UPT, UR46, 0x3f, UPT ;  /* 0x0000003f2e00788c */ /* 0x000fe4000bf06070 */
[----:B------:R-:W-:Y:S02]  /*1c70*/  USHF.L.U32 UR11, UR30, 0x6, URZ ;  /* 0x000000061e0b7899 */ /* 0x000fe400080006ff */
[----:B------:R-:W-:Y:S01]  /*1c80*/  ULEA UR35, UR25, UR45, 0x7 ;  /* 0x0000002d19237291 */ /* 0x000fe2000f8e38ff */
[----:B------:R-:W-:Y:S02]  /*1c90*/  UMOV UR7, URZ ;  /* 0x000000ff00077c82 */ /* 0x000fe40008000000 */
[----:B------:R2:W3:Y:S02]  /*1ca0*/  SYNCS.PHASECHK.TRANS64.TRYWAIT P0, [UR4+0x80], R0 ;  /* 0x00008000ff0075a7 */ /* 0x0004e40008001104 */
[----:B------:R-:W-:Y:S07]  /*1cb0*/  BRA.U !UP0, `(.L_x_26) ;  /* 0x0000000108c07547 */ /* 0x000fee000b800000 */
[----:B------:R-:W-:Y:S01]  /*1cc0*/  UMOV UR6, URZ ;  /* 0x000000ff00067c82 */ /* 0x000fe20008000000 */
[----:B------:R-:W-:-:S05]  /*1cd0*/  UMOV UR4, UR5 ;  /* 0x0000000500047c82 */ /* 0x000fca0008000000 */
.L_x_32:
[----:B------:R-:W-:Y:S01]  /*1ce0*/  ULEA UR33, UR4, UR13, 0x3 ;  /* 0x0000000d04217291 */ /* 0x000fe2000f8e18ff */
[----:B---3--:R-:W-:Y:S01]  /*1cf0*/  @!P3 MOV R2, 0x3000 ;  /* 0x000030000002b802 */ /* 0x008fe20000000f00 */
[----:B-1-3--:R-:W-:Y:S10]  /*1d00*/  @P0 BRA `(.L_x_27) ;  /* 0x00000000000c0947 */ /* 0x00aff40003800000 */
[----:B------:R-:W-:-:S04]  /*1d10*/  SHF.L.U32 R3, R12, 0x1f, RZ ;  /* 0x0000001f0c037819 */ /* 0x000fc800000006ff */
[----:B------:R-:W3:Y:S02]  /*1d20*/  SYNCS.PHASECHK.TRANS64.TRYWAIT P0, [UR33+0x80], R3 ;  /* 0x00008003ff0075a7 */ /* 0x000ee40008001121 */
[----:B---3--:R-:W-:Y:S05]  /*1d30*/  @!P0 BRA `(.L_x_28) ;  /* 0x0000006800248947 */ /* 0x008fea0003800000 */
.L_x_27:
[----:B------:R3:W-:Y:S01]  /*1d40*/  @!P3 SYNCS.ARRIVE.TRANS64 RZ, [UR33], R2 ;  /* 0x00000002ffffb9a7 */ /* 0x0007e20008000021 */
[----:B------:R-:W-:-:S04]  /*1d50*/  ULOP3.LUT UR5, UR24, 0x2, URZ, 0xfc, !UPT ;  /* 0x0000000218057892 */ /* 0x000fc8000f8efcff */
[----:B------:R-:W-:-:S09]  /*1d60*/  UISETP.NE.AND UP0, UPT, UR5, 0x2, UPT ;  /* 0x000000020500788c */ /* 0x000fd2000bf05270 */
[----:B------:R-:W-:Y:S05]  /*1d70*/  BRA.U UP0, `(.L_x_29) ;  /* 0x0000000100047547 */ /* 0x000fea000b800000 */
[----:B-1----:R-:W-:Y:S05]  /*1d80*/  BPT.TRAP 0x1 ;  /* 0x000000040000795c */ /* 0x002fea0000300000 */
.L_x_29:
[----:B------:R-:W-:Y:S04]  /*1d90*/  BSSY.RECONVERGENT B0, `(.L_x_30) ;  /* 0x0000003000007945 */ /* 0x000fe80003800200 */
[----:B------:R-:W-:Y:S05]  /*1da0*/  @P2 BRA `(.L_x_31) ;  /* 0x0000000000042947 */ /* 0x000fea0003800000 */
[----:B-1----:R-:W-:Y:S05]  /*1db0*/  BPT.TRAP 0x1 ;  /* 0x000000040000795c */ /* 0x002fea0000300000 */
.L_x_31:
[----:B-1----:R-:W-:Y:S05]  /*1dc0*/  BSYNC.RECONVERGENT B0 ;  /* 0x0000000000007941 */ /* 0x002fea0003800200 */
.L_x_30:
[----:B------:R-:W-:Y:S02]  /*1dd0*/  UIADD3 UR5, UPT, UPT, UR4, 0x1, URZ ;  /* 0x0000000104057890 */ /* 0x000fe4000fffe0ff */
[----:B------:R-:W-:Y:S02]  /*1de0*/  UIADD3 UR16, UP1, UPT, UR26, 0x80, URZ ;  /* 0x000000801a107890 */ /* 0x000fe4000ff3e0ff */
[----:B------:R-:W-:Y:S02]  /*1df0*/  UISETP.NE.AND UP0, UPT, UR5, 0x10, UPT ;  /* 0x000000100500788c */ /* 0x000fe4000bf05270 */
[----:B------:R-:W-:Y:S02]  /*1e00*/  USHF.L.U32 UR34, UR6, 0x5, URZ ;  /* 0x0000000506227899 */ /* 0x000fe400080006ff */
[----:B------:R-:W-:Y:S02]  /*1e10*/  USEL UR8, URZ, 0x1, UP0 ;  /* 0x00000001ff087887 */ /* 0x000fe40008000000 */
[----:B------:R-:W-:-:S02]  /*1e20*/  USEL UR5, UR5, URZ, UP0 ;  /* 0x000000ff05057287 */ /* 0x000fc40008000000 */
[----:B------:R-:W-:Y:S02]  /*1e30*/  UIADD3 UR14, UP0, UPT, UR26, 0x180, URZ ;  /* 0x000001801a0e7890 */ /* 0x000fe4000ff1e0ff */
[----:B------:R-:W-:Y:S01]  /*1e40*/  LOP3.LUT R12, R12, UR8, RZ, 0x3c, !PT ;  /* 0x000000080c0c7c12 */ /* 0x000fe2000f8e3cff */
[----:B------:R-:W-:Y:S02]  /*1e50*/  USHF.L.U32 UR8, UR4, 0xc, URZ ;  /* 0x0000000c04087899 */ /* 0x000fe400080006ff */
[----:B------:R-:W-:Y:S01]  /*1e60*/  ULEA UR7, UR5, UR13, 0x3 ;  /* 0x0000000d05077291 */ /* 0x000fe2000f8e18ff */
[----:B--2---:R-:W-:Y:S01]  /*1e70*/  SHF.L.U32 R0, R12, 0x1f, RZ ;  /* 0x0000001f0c007819 */ /* 0x004fe200000006ff */
[----:B------:R-:W-:Y:S02]  /*1e80*/  ULOP3.LUT UR4, UR8, UR28, URZ, 0xfc, !UPT ;  /* 0x0000001c08047292 */ /* 0x000fe4000f8efcff */
[----:B------:R-:W-:Y:S02]  /*1e90*/  UIADD3.X UR17, UPT, UPT, URZ, UR27, URZ, UP1, !UPT ;  /* 0x0000001bff117290 */ /* 0x000fe40008ffe4ff */
[----:B------:R-:W-:-:S02]  /*1ea0*/  ULEA UR4, UR4, UR13, 0x1 ;  /* 0x0000000d04047291 */ /* 0x000fc4000f8e08ff */
[----:B------:R-:W-:Y:S01]  /*1eb0*/  UIADD3 UR8, UPT, UPT, UR13, 0x26400, UR8 ;  /* 0x000264000d087890 */ /* 0x000fe2000fffe008 */
[----:B------:R4:W1:Y:S01]  /*1ec0*/  SYNCS.PHASECHK.TRANS64.TRYWAIT P0, [UR7+0x80], R0 ;  /* 0x00008000ff0075a7 */ /* 0x0008620008001107 */
[----:B------:R-:W-:Y:S02]  /*1ed0*/  UIADD3 UR32, UPT, UPT, UR4, 0x6400, URZ ;  /* 0x0000640004207890 */ /* 0x000fe4000fffe0ff */
[----:B------:R-:W-:Y:S01]  /*1ee0*/  UIADD3.X UR15, UPT, UPT, URZ, UR27, URZ, UP0, !UPT ;  /* 0x0000001bff0f7290 */ /* 0x000fe200087fe4ff */
[----:B------:R-:W-:Y:S01]  /*1ef0*/  UMOV UR7, 0xff0000 ;  /* 0x00ff000000077882 */ /* 0x000fe20000000000 */
[----:B------:R-:W-:Y:S01]  /*1f00*/  UMOV UR18, 0x0 ;  /* 0x0000000000127882 */ /* 0x000fe20000000000 */
[----:B------:R-:W-:Y:S01]  /*1f10*/  UMOV UR19, 0x10000000 ;  /* 0x1000000000137882 */ /* 0x000fe20000000000 */
[----:B------:R-:W-:Y:S01]  /*1f20*/  UMOV UR12, UR36 ;  /* 0x00000024000c7c82 */ /* 0x000fe20008000000 */
[----:B------:R-:W-:Y:S01]  /*1f30*/  UMOV UR9, UR33 ;  /* 0x0000002100097c82 */ /* 0x000fe20008000000 */
[----:B------:R-:W-:Y:S01]  /*1f40*/  UMOV UR10, UR34 ;  /* 0x00000022000a7c82 */ /* 0x000fe20008000000 */
[----:B------:R2:W-:Y:S01]  /*1f50*/  UTMALDG.3D.MULTICAST [UR32], [UR16], UR7, desc[UR18] ;  /* 0x00001220100073b4 */ /* 0x0005e20008011807 */
[----:B------:R-:W-:Y:S01]  /*1f60*/  UIADD3 UR6, UPT, UPT, UR6, 0x1, URZ ;  /* 0x0000000106067890 */ /* 0x000fe2000fffe0ff */
[----:B------:R-:W-:-:S03]  /*1f70*/  UMOV UR4, UR5 ;  /* 0x0000000500047c82 */ /* 0x000fc60008000000 */
[----:B------:R-:W-:Y:S01]  /*1f80*/  UISETP.NE.AND UP0, UPT, UR6, UR21, UPT ;  /* 0x000000150600728c */ /* 0x000fe2000bf05270 */
[----:B------:R4:W-:Y:S01]  /*1f90*/  UTMALDG.3D [UR8], [UR14], desc[UR18] ;  /* 0x000012080e0075b4 */ /* 0x0009e20008011000 */
[----:B--2---:R-:W-:-:S07]  /*1fa0*/  UMOV UR7, UR21 ;  /* 0x0000001500077c82 */ /* 0x004fce0008000000 */
[----:B----4-:R-:W-:Y:S05]  /*1fb0*/  BRA.U UP0, `(.L_x_32) ;  /* 0xfffffffd00487547 */ /* 0x010fea000b83ffff */
.L_x_26:
[----:B------:R-:W-:Y:S01]  /*1fc0*/  ULEA UR4, UR5, UR13, 0x3 ;  /* 0x0000000d05047291 */ /* 0x000fe2000f8e18ff */
[----:B--2---:R-:W-:Y:S01]  /*1fd0*/  SHF.L.U32 R0, R12, 0x1f, RZ ;  /* 0x0000001f0c007819 */ /* 0x004fe200000006ff */
[----:B------:R-:W-:Y:S01]  /*1fe0*/  @!P1 SYNCS.ARRIVE.TRANS64.A1T0 RZ, [UR13+0x138], RZ ;  /* 0x000138ffffff99a7 */ /* 0x000fe2000810000d */
[----:B------:R-:W-:-:S06]  /*1ff0*/  UISETP.GT.AND UP0, UPT, UR43, UR42, UPT ;  /* 0x0000002a2b00728c */ /* 0x000fcc000bf04270 */
[----:B-1-3--:R1:W2:Y:S03]  /*2000*/  SYNCS.PHASECHK.TRANS64.TRYWAIT P0, [UR4+0x80], R0 ;  /* 0x00008000ff0075a7 */ /* 0x00a2a60008001104 */
[----:B------:R-:W-:Y:S05]  /*2010*/  BRA.U !UP0, `(.L_x_33) ;  /* 0x0000000108bc7547 */ /* 0x000fea000b800000 */
[----:B------:R-:W-:Y:S01]  /*2020*/  UIADD3 UR25, UPT, UPT, UR44, UR7, URZ ;  /* 0x000000072c197290 */ /* 0x000fe2000fffe0ff */
[----:B------:R-:W-:-:S11]  /*2030*/  UMOV UR4, UR5 ;  /* 0x0000000500047c82 */ /* 0x000fd60008000000 */
.L_x_39:
[----:B------:R-:W-:Y:S01]  /*2040*/  ULEA UR17, UR4, UR13, 0x3 ;  /* 0x0000000d04117291 */ /* 0x000fe2000f8e18ff */
[----:B--2---:R-:W-:Y:S01]  /*2050*/  @!P3 MOV R2, 0x3000 ;  /* 0x000030000002b802 */ /* 0x004fe20000000f00 */
[----:B--2-4-:R-:W-:Y:S10]  /*2060*/  @P0 BRA `(.L_x_34) ;  /* 0x00000000000c0947 */ /* 0x014ff40003800000 */
[----:B------:R-:W-:-:S04]  /*2070*/  SHF.L.U32 R3, R12, 0x1f, RZ ;  /* 0x0000001f0c037819 */ /* 0x000fc800000006ff */
[----:B------:R-:W2:Y:S02]  /*2080*/  SYNCS.PHASECHK.TRANS64.TRYWAIT P0, [UR17+0x80], R3 ;  /* 0x00008003ff0075a7 */ /* 0x000ea40008001111 */
[----:B--2---:R-:W-:Y:S05]  /*2090*/  @!P0 BRA `(.L_x_35) ;  /* 0x0000006400648947 */ /* 0x004fea0003800000 */
.L_x_34:
[----:B------:R2:W-:Y:S01]  /*20a0*/  @!P3 SYNCS.ARRIVE.TRANS64 RZ, [UR17], R2 ;  /* 0x00000002ffffb9a7 */ /* 0x0005e20008000011 */
[----:B------:R-:W-:-:S04]  /*20b0*/  ULOP3.LUT UR5, UR24, 0x2, URZ, 0xfc, !UPT ;  /* 0x0000000218057892 */ /* 0x000fc8000f8efcff */
[----:B------:R-:W-:-:S09]  /*20c0*/  UISETP.NE.AND UP0, UPT, UR5, 0x2, UPT ;  /* 0x000000020500788c */ /* 0x000fd2000bf05270 */
[----:B------:R-:W-:Y:S05]  /*20d0*/  BRA.U UP0, `(.L_x_36) ;  /* 0x0000000100047547 */ /* 0x000fea000b800000 */
[----:B------:R-:W-:Y:S05]  /*20e0*/  BPT.TRAP 0x1 ;  /* 0x000000040000795c */ /* 0x000fea0000300000 */
.L_x_36:
[----:B------:R-:W-:Y:S04]  /*20f0*/  BSSY.RECONVERGENT B0, `(.L_x_37) ;  /* 0x0000003000007945 */ /* 0x000fe80003800200 */
[----:B------:R-:W-:Y:S05]  /*2100*/  @P2 BRA `(.L_x_38) ;  /* 0x0000000000042947 */ /* 0x000fea0003800000 */
[----:B------:R-:W-:Y:S05]  /*2110*/  BPT.TRAP 0x1 ;  /* 0x000000040000795c */ /* 0x000fea0000300000 */
.L_x_38:
[----:B------:R-:W-:Y:S05]  /*2120*/  BSYNC.RECONVERGENT B0 ;  /* 0x0000000000007941 */ /* 0x000fea0003800200 */
.L_x_37:
        /* <DEDUP_REMOVED lines=8> */
[----:B------:R-:W-:Y:S02]  /*21b0*/  ULEA UR6, UR5, UR13, 0x3 ;  /* 0x0000000d05067291 */ /* 0x000fe4000f8e18ff */
[----:B------:R-:W-:Y:S01]  /*21c0*/  ULEA UR8, UR4, UR13, 0xc ;  /* 0x0000000d04087291 */ /* 0x000fe2000f8e60ff */
[----:B-1----:R-:W-:Y:S01]  /*21d0*/  SHF.L.U32 R0, R12, 0x1f, RZ ;  /* 0x0000001f0c007819 */ /* 0x002fe200000006ff */
[----:B------:R-:W-:Y:S02]  /*21e0*/  ULEA UR16, UR4, UR29, 0xd ;  /* 0x0000001d04107291 */ /* 0x000fe4000f8e68ff */
[----:B------:R-:W-:Y:S02]  /*21f0*/  UIADD3.X UR15, UPT, UPT, URZ, UR27, URZ, UP1, !UPT ;  /* 0x0000001bff0f7290 */ /* 0x000fe40008ffe4ff */
[----:B------:R-:W-:Y:S01]  /*2200*/  UIADD3 UR8, UPT, UPT, UR8, 0x26400, URZ ;  /* 0x0002640008087890 */ /* 0x000fe2000fffe0ff */
[----:B------:R3:W4:Y:S01]  /*2210*/  SYNCS.PHASECHK.TRANS64.TRYWAIT P0, [UR6+0x80], R0 ;  /* 0x00008000ff0075a7 */ /* 0x0007220008001106 */
[----:B------:R-:W-:Y:S01]  /*2220*/  UIADD3.X UR23, UPT, UPT, URZ, UR27, URZ, UP0, !UPT ;  /* 0x0000001bff177290 */ /* 0x000fe200087fe4ff */
[----:B------:R-:W-:Y:S01]  /*2230*/  UMOV UR6, 0xff0000 ;  /* 0x00ff000000067882 */ /* 0x000fe20000000000 */
[----:B------:R-:W-:Y:S01]  /*2240*/  UMOV UR30, 0x0 ;  /* 0x00000000001e7882 */ /* 0x000fe20000000000 */
[----:B------:R-:W-:Y:S01]  /*2250*/  UMOV UR31, 0x10000000 ;  /* 0x10000000001f7882 */ /* 0x000fe20000000000 */
[----:B------:R-:W-:Y:S01]  /*2260*/  UMOV UR19, UR35 ;  /* 0x0000002300137c82 */ /* 0x000fe20008000000 */
[----:B------:R-:W-:Y:S01]  /*2270*/  UMOV UR20, UR36 ;  /* 0x0000002400147c82 */ /* 0x000fe20008000000 */
[----:B------:R-:W-:Y:S01]  /*2280*/  UMOV UR12, UR36 ;  /* 0x00000024000c7c82 */ /* 0x000fe20008000000 */
[----:B------:R-:W-:Y:S01]  /*2290*/  UMOV UR9, UR17 ;  /* 0x0000001100097c82 */ /* 0x000fe20008000000 */
[----:B------:R-:W-:Y:S01]  /*22a0*/  UMOV UR10, UR18 ;  /* 0x00000012000a7c82 */ /* 0x000fe20008000000 */
[----:B------:R3:W-:Y:S01]  /*22b0*/  UTMALDG.3D.MULTICAST [UR16], [UR14], UR6, desc[UR30] ;  /* 0x00001e100e0073b4 */ /* 0x0007e20008011806 */
[----:B------:R-:W-:Y:S01]  /*22c0*/  UIADD3 UR7, UPT, UPT, UR7, 0x1, URZ ;  /* 0x0000000107077890 */ /* 0x000fe2000fffe0ff */
[----:B------:R-:W-:-:S03]  /*22d0*/  UMOV UR4, UR5 ;  /* 0x0000000500047c82 */ /* 0x000fc60008000000 */
[----:B------:R-:W-:Y:S01]  /*22e0*/  UISETP.NE.AND UP0, UPT, UR7, UR25, UPT ;  /* 0x000000190700728c */ /* 0x000fe2000bf05270 */
[----:B------:R3:W-:Y:S08]  /*22f0*/  UTMALDG.3D [UR8], [UR22], desc[UR30] ;  /* 0x00001e08160075b4 */ /* 0x0007f00008011000 */
[----:B---3--:R-:W-:Y:S05]  /*2300*/  BRA.U UP0, `(.L_x_39) ;  /* 0xfffffffd004c7547 */ /* 0x008fea000b83ffff */
.L_x_33:
[C---:B------:R-:W-:Y:S01]  /*2310*/  LEA R3, R11.reuse, UR13, 0x3 ;  /* 0x0000000d0b037c11 */ /* 0x040fe2000f8e18ff */
[----:B------:R-:W-:Y:S01]  /*2320*/  NOP ;  /* 0x0000000000007918 */ /* 0x000fe20000000000 */
[----:B-1----:R-:W-:Y:S02]  /*2330*/  SHF.L.U32 R0, R10, 0x1f, RZ ;  /* 0x0000001f0a007819 */ /* 0x002fe400000006ff */
[----:B------:R-:W-:Y:S02]  /*2340*/  LEA R5, R11, UR13, 0x4 ;  /* 0x0000000d0b057c11 */ /* 0x000fe4000f8e20ff */
[----:B--2-4-:R-:W1:Y:S02]  /*2350*/  SYNCS.PHASECHK.TRANS64.TRYWAIT P0, [R3+URZ+0x140], R0 ;  /* 0x00014000030075a7 */ /* 0x014e6400080011ff */
[----:B-1----:R-:W-:Y:S05]  /*2360*/  @!P0 BRA `(.L_x_40) ;  /* 0x0000006000c88947 */ /* 0x002fea0003800000 */
.L_x_138:
[----:B------:R-:W2:Y:S01]  /*2370*/  LDS.128 R4, [R5+0x1d0] ;  /* 0x0001d00005047984 */ /* 0x000ea20000000c00 */
[----:B------:R-:W-:Y:S01]  /*2380*/  UISETP.GE.AND UP0, UPT, UR40, 0x1, UPT ;  /* 0x000000012800788c */ /* 0x000fe2000bf06270 */
[----:B------:R-:W-:Y:S01]  /*2390*/  @!PT LDS RZ, [RZ] ;  /* 0x00000000fffff984 */ /* 0x000fe20000000800 */
[----:B------:R-:W-:Y:S01]  /*23a0*/  @!PT LDS RZ, [RZ] ;  /* 0x00000000fffff984 */ /* 0x000fe20000000800 */
[----:B------:R-:W-:Y:S01]  /*23b0*/  @!PT LDS RZ, [RZ] ;  /* 0x00000000fffff984 */ /* 0x000fe20000000800 */
[----:B------:R-:W-:Y:S01]  /*23c0*/  @!PT LDS RZ, [RZ] ;  /* 0x00000000fffff984 */ /* 0x000fe20000000800 */
[----:B------:R3:W-:Y:S06]  /*23d0*/  MEMBAR.ALL.CTA ;  /* 0x0000000000007992 */ /* 0x0007ec0000008000 */
[----:B---3--:R-:W3:Y:S01]  /*23e0*/  FENCE.VIEW.ASYNC.S ;  /* 0x00000000000073c6 */ /* 0x008ee20000000000 */
[----:B--2---:R-:W-:-:S13]  /*23f0*/  LOP3.LUT P0, RZ, R6, 0x1, RZ, 0xc0, !PT ;  /* 0x0000000106ff7812 */ /* 0x004fda000780c0ff */
[----:B---3--:R-:W-:Y:S01]  /*2400*/  VOTEU.ANY UP1, P0 ;  /* 0x0000000000ff7886 */ /* 0x008fe20000020100 */
[----:B------:R-:W-:-:S13]  /*2410*/  PLOP3.LUT P0, PT, PT, PT, UP1, 0x80, 0x8 ;  /* 0x000000000008781c */ /* 0x000fda0003f0f018 */
[----:B-1----:R-:W-:Y:S02]  /*2420*/  @P0 LOP3.LUT R0, R5, 0xffff, RZ, 0xc0, !PT ;  /* 0x0000ffff05000812 */ /* 0x002fe400078ec0ff */
[----:B------:R-:W-:Y:S02]  /*2430*/  @P0 MOV R2, R4 ;  /* 0x0000000400020202 */ /* 0x000fe40000000f00 */
[----:B------:R-:W-:Y:S01]  /*2440*/  @P0 R2UR UR6, R0 ;  /* 0x00000000000602ca */ /* 0x000fe200000e0000 */
[----:B------:R-:W-:Y:S01]  /*2450*/  VIADD R0, R3, 0x150 ;  /* 0x0000015003007836 */ /* 0x000fe20000000000 */
[----:B------:R-:W-:Y:S02]  /*2460*/  @P0 SHF.R.U32.HI R4, RZ, 0x10, R5 ;  /* 0x00000010ff040819 */ /* 0x000fe40000011605 */
[----:B------:R-:W-:Y:S02]  /*2470*/  @P0 R2UR UR7, R2 ;  /* 0x00000000020702ca */ /* 0x000fe400000e0000 */
[----:B------:R-:W-:-:S02]  /*2480*/  PRMT R0, RZ, 0x654, R0 ;  /* 0x00000654ff007816 */ /* 0x000fc40000000000 */
[----:B------:R-:W-:Y:S02]  /*2490*/  @P0 R2UR UR4, R4 ;  /* 0x00000000040402ca */ /* 0x000fe400000e0000 */
[----:B------:R1:W-:Y:S03]  /*24a0*/  SYNCS.ARRIVE.TRANS64.RED.A1T0 RZ, [R0+URZ], RZ ;  /* 0x000000ff00ff79a7 */ /* 0x0003e600081004ff */
[----:B------:R-:W-:-:S04]  /*24b0*/  @UP1 UMOV UR37, UR6 ;  /* 0x0000000600251c82 */ /* 0x000fc80008000000 */
[----:B------:R-:W-:-:S04]  /*24c0*/  @UP1 UMOV UR38, UR7 ;  /* 0x0000000700261c82 */ /* 0x000fc80008000000 */
[----:B------:R-:W-:Y:S01]  /*24d0*/  @UP1 UMOV UR36, UR4 ;  /* 0x0000000400241c82 */ /* 0x000fe20008000000 */
[----:B------:R-:W-:Y:S05]  /*24e0*/  BRA.U !UP0, `(.L_x_41) ;  /* 0x0000000108d47547 */ /* 0x000fea000b800000 */
[----:B------:R-:W2:Y:S01]  /*24f0*/  LDCU.128 UR16, c[0x0][0xb10] ;  /* 0x00016200ff1077ac */ /* 0x000ea20008000c00 */
[----:B------:R-:W3:Y:S01]  /*2500*/  LDCU UR12, c[0x0][0xb20] ;  /* 0x00016400ff0c77ac */ /* 0x000ee20008000800 */
[----:B------:R-:W4:Y:S01]  /*2510*/  LDCU UR20, c[0x0][0xb0c] ;  /* 0x00016180ff1477ac */ /* 0x000f220008000800 */
[----:B------:R-:W1:Y:S01]  /*2520*/  LDCU.64 UR8, c[0x0][0xb28] ;  /* 0x00016500ff0877ac */ /* 0x000e620008000a00 */
[----:B------:R-:W-:Y:S02]  /*2530*/  UISETP.NE.AND UP3, UPT, UR40, 0x1, UPT ;  /* 0x000000012800788c */ /* 0x000fe4000bf65270 */
[----:B--2---:R-:W-:Y:S02]  /*2540*/  UIMAD.WIDE.U32 UR10, UR39, UR19, URZ ;  /* 0x00000013270a72a5 */ /* 0x004fe4000f8e00ff */
[----:B------:R-:W-:Y:S02]  /*2550*/  UIMAD.WIDE.U32 UR6, UR41, UR16, URZ ;  /* 0x00000010290672a5 */ /* 0x000fe4000f8e00ff */
[----:B------:R-:W-:-:S02]  /*2560*/  UISETP.NE.AND UP0, UPT, UR18, 0x1, UPT ;  /* 0x000000011200788c */ /* 0x000fc4000bf05270 */
[----:B------:R-:W-:Y:S01]  /*2570*/  UIMAD.WIDE.U32 UR22, UR37, UR19, URZ ;  /* 0x00000013251672a5 */ /* 0x000fe2000f8e00ff */
[----:B------:R-:W-:Y:S02]  /*2580*/  UMOV UR10, UR11 ;  /* 0x0000000b000a7c82 */ /* 0x000fe40008000000 */
[----:B------:R-:W-:Y:S01]  /*2590*/  UMOV UR6, UR7 ;  /* 0x0000000700067c82 */ /* 0x000fe20008000000 */
[----:B---3--:R-:W-:Y:S02]  /*25a0*/  USHF.R.U32.HI UR10, URZ, UR12, UR10 ;  /* 0x0000000cff0a7299 */ /* 0x008fe4000801160a */
[----:B------:R-:W-:Y:S02]  /*25b0*/  USHF.R.U32.HI UR7, URZ, UR17, UR6 ;  /* 0x00000011ff077299 */ /* 0x000fe40008011606 */
[----:B----4-:R-:W-:Y:S02]  /*25c0*/  UISETP.NE.AND UP2, UPT, UR20, 0x1, UPT ;  /* 0x000000011400788c */ /* 0x010fe4000bf45270 */
[----:B------:R-:W-:-:S02]  /*25d0*/  USEL UR6, UR39, UR10, !UP0 ;  /* 0x0000000a27067287 */ /* 0x000fc4000c000000 */
[----:B------:R-:W-:Y:S02]  /*25e0*/  USEL UR7, UR41, UR7, !UP2 ;  /* 0x0000000729077287 */ /* 0x000fe4000d000000 */
[----:B-1----:R-:W-:Y:S01]  /*25f0*/  UIMAD.WIDE.U32 UR10, UR6, UR8, URZ ;  /* 0x00000008060a72a5 */ /* 0x002fe2000f8e00ff */
[----:B------:R-:W-:Y:S01]  /*2600*/  UMOV UR4, UR23 ;  /* 0x0000001700047c82 */ /* 0x000fe20008000000 */
[----:B------:R-:W-:Y:S02]  /*2610*/  UIMAD.WIDE.U32 UR14, UR38, UR16, URZ ;  /* 0x00000010260e72a5 */ /* 0x000fe4000f8e00ff */
[----:B------:R-:W-:-:S03]  /*2620*/  UIMAD.WIDE.U32 UR22, UR7, UR8, URZ ;  /* 0x00000008071672a5 */ /* 0x000fc6000f8e00ff */
[----:B------:R-:W-:Y:S01]  /*2630*/  UMOV UR10, UR11 ;  /* 0x0000000b000a7c82 */ /* 0x000fe20008000000 */
[----:B------:R-:W-:Y:S02]  /*2640*/  USHF.R.U32.HI UR4, URZ, UR12, UR4 ;  /* 0x0000000cff047299 */ /* 0x000fe40008011604 */
[----:B------:R-:W-:Y:S01]  /*2650*/  @UP3 USHF.R.U32.HI UR6, URZ, UR9, UR10 ;  /* 0x00000009ff063299 */ /* 0x000fe2000801160a */
[----:B------:R-:W-:Y:S01]  /*2660*/  UMOV UR14, UR15 ;  /* 0x0000000f000e7c82 */ /* 0x000fe20008000000 */
[----:B------:R-:W-:Y:S01]  /*2670*/  UMOV UR22, UR23 ;  /* 0x0000001700167c82 */ /* 0x000fe20008000000 */
[----:B------:R-:W-:Y:S02]  /*2680*/  USHF.R.U32.HI UR17, URZ, UR17, UR14 ;  /* 0x00000011ff117299 */ /* 0x000fe4000801160e */
[----:B------:R-:W-:Y:S02]  /*2690*/  USEL UR4, UR37, UR4, !UP0 ;  /* 0x0000000425047287 */ /* 0x000fe4000c000000 */
[----:B------:R-:W-:-:S02]  /*26a0*/  @UP3 USHF.R.U32.HI UR7, URZ, UR9, UR22 ;  /* 0x00000009ff073299 */ /* 0x000fc40008011616 */
[----:B------:R-:W-:Y:S02]  /*26b0*/  UIMAD UR10, UR40, UR6, URZ ;  /* 0x00000006280a72a4 */ /* 0x000fe4000f8e02ff */
[----:B------:R-:W-:Y:S02]  /*26c0*/  USEL UR6, UR38, UR17, !UP2 ;  /* 0x0000001126067287 */ /* 0x000fe4000d000000 */
[----:B------:R-:W-:Y:S02]  /*26d0*/  UIMAD UR12, UR40, UR7, URZ ;  /* 0x00000007280c72a4 */ /* 0x000fe4000f8e02ff */
[----:B------:R-:W-:Y:S02]  /*26e0*/  UISETP.GE.AND UP0, UPT, UR4, UR10, UPT ;  /* 0x0000000a0400728c */ /* 0x000fe4000bf06270 */
[----:B------:R-:W-:Y:S02]  /*26f0*/  UIMAD.WIDE.U32 UR10, UR4, UR8, URZ ;  /* 0x00000008040a72a5 */ /* 0x000fe4000f8e00ff */
[----:B------:R-:W-:-:S02]  /*2700*/  UISETP.GE.OR UP0, UPT, UR6, UR12, UP0 ;  /* 0x0000000c0600728c */ /* 0x000fc40008706670 */
        /* <DEDUP_REMOVED lines=19> */
.L_x_41:
[----:B------:R-:W2:Y:S02]  /*2840*/  LDCU UR4, c[0x0][0xb30] ;  /* 0x00016600ff0477ac */ /* 0x000ea40008000800 */
[----:B--2---:R-:W-:-:S09]  /*2850*/  UISETP.NE.AND UP0, UPT, UR4, 0x1, UPT ;  /* 0x000000010400788c */ /* 0x004fd2000bf05270 */
[----:B------:R-:W-:Y:S05]  /*2860*/  BRA.U UP0, `(.L_x_42) ;  /* 0x0000000100447547 */ /* 0x000fea000b800000 */
[----:B------:R-:W2:Y:S01]  /*2870*/  LDCU.128 UR16, c[0x0][0xb10] ;  /* 0x00016200ff1077ac */ /* 0x000ea20008000c00 */
[----:B------:R-:W3:Y:S01]  /*2880*/  LDCU UR10, c[0x0][0xb0c] ;  /* 0x00016180ff0a77ac */ /* 0x000ee20008000800 */
[----:B------:R-:W4:Y:S01]  /*2890*/  LDCU UR11, c[0x0][0xb20] ;  /* 0x00016400ff0b77ac */ /* 0x000f220008000800 */
[----:B--2---:R-:W-:Y:S02]  /*28a0*/  UIMAD.WIDE.U32 UR8, UR38, UR16, URZ ;  /* 0x00000010260872a5 */ /* 0x004fe4000f8e00ff */
[----:B------:R-:W-:Y:S02]  /*28b0*/  UIMAD.WIDE.U32 UR6, UR37, UR19, URZ ;  /* 0x00000013250672a5 */ /* 0x000fe4000f8e00ff */
[----:B---3--:R-:W-:Y:S02]  /*28c0*/  UISETP.NE.AND UP2, UPT, UR10, 0x1, UPT ;  /* 0x000000010a00788c */ /* 0x008fe4000bf45270 */
[----:B------:R-:W-:Y:S01]  /*28d0*/  UISETP.NE.AND UP0, UPT, UR18, 0x1, UPT ;  /* 0x000000011200788c */ /* 0x000fe2000bf05270 */
[----:B------:R-:W-:-:S02]  /*28e0*/  UMOV UR8, UR9 ;  /* 0x0000000900087c82 */ /* 0x000fc40008000000 */
[----:B------:R-:W-:Y:S01]  /*28f0*/  UMOV UR4, UR7 ;  /* 0x0000000700047c82 */ /* 0x000fe20008000000 */
[----:B------:R-:W-:Y:S02]  /*2900*/  USHF.R.U32.HI UR17, URZ, UR17, UR8 ;  /* 0x00000011ff117299 */ /* 0x000fe40008011608 */
[----:B----4-:R-:W-:Y:S02]  /*2910*/  USHF.R.U32.HI UR4, URZ, UR11, UR4 ;  /* 0x0000000bff047299 */ /* 0x010fe40008011604 */
[----:B------:R-:W-:Y:S02]  /*2920*/  USEL UR6, UR38, UR17, !UP2 ;  /* 0x0000001126067287 */ /* 0x000fe4000d000000 */
[----:B------:R-:W-:-:S04]  /*2930*/  USEL UR4, UR37, UR4, !UP0 ;  /* 0x0000000425047287 */ /* 0x000fc8000c000000 */
[----:B------:R-:W-:Y:S02]  /*2940*/  UIADD3 UR7, UPT, UPT, UR6, -UR4, URZ ;  /* 0x8000000406077290 */ /* 0x000fe4000fffe0ff */
[----:B------:R-:W-:Y:S02]  /*2950*/  UIADD3 UR4, UPT, UPT, -UR6, UR4, URZ ;  /* 0x0000000406047290 */ /* 0x000fe4000fffe1ff */
[----:B------:R-:W-:Y:S02]  /*2960*/  UIMAD UR37, UR7, UR18, UR37 ;  /* 0x00000012072572a4 */ /* 0x000fe4000f8e0225 */
[----:B------:R-:W-:-:S12]  /*2970*/  UIMAD UR38, UR4, UR10, UR38 ;  /* 0x0000000a042672a4 */ /* 0x000fd8000f8e0226 */
.L_x_42:
[----:B------:R-:W-:Y:S01]  /*2980*/  VIADD R11, R11, 0x1 ;  /* 0x000000010b0b7836 */ /* 0x000fe20000000000 */
[----:B------:R-:W-:Y:S02]  /*2990*/  R2UR UR6, R87 ;  /* 0x00000000570672ca */ /* 0x000fe400000e0000 */
[----:B------:R-:W-:Y:S02]  /*29a0*/  R2UR UR4, R86 ;  /* 0x00000000560472ca */ /* 0x000fe400000e0000 */
[C---:B------:R-:W-:Y:S02]  /*29b0*/  ISETP.NE.AND P0, PT, R11.reuse, 0x2, PT ;  /* 0x000000020b00780c */ /* 0x040fe40003f05270 */
[----:B------:R-:W-:Y:S02]  /*29c0*/  PLOP3.LUT P1, PT, PT, PT, PT, 0x80, 0x8 ;  /* 0x000000000008781c */ /* 0x000fe40003f2f070 */
[----:B------:R-:W-:Y:S02]  /*29d0*/  SEL R3, RZ, 0x1, P0 ;  /* 0x00000001ff037807 */ /* 0x000fe40000000000 */
[----:B------:R-:W-:-:S02]  /*29e0*/  SEL R11, R11, RZ, P0 ;  /* 0x000000ff0b0b7207 */ /* 0x000fc40000000000 */
[----:B------:R-:W-:Y:S01]  /*29f0*/  LOP3.LUT R10, R10, R3, RZ, 0x3c, !PT ;  /* 0x000000030a0a7212 */ /* 0x000fe200078e3cff */
[----:B------:R-:W-:Y:S02]  /*2a00*/  UIADD3 UR25, UPT, UPT, UR38, UR6, URZ ;  /* 0x0000000626197290 */ /* 0x000fe4000fffe0ff */
[----:B------:R-:W-:Y:S01]  /*2a10*/  UIADD3 UR30, UPT, UPT, UR37, UR4, URZ ;  /* 0x00000004251e7290 */ /* 0x000fe2000fffe0ff */
[----:B------:R-:W-:Y:S11]  /*2a20*/  BRA.U UP1, `(.L_x_43) ;  /* 0xfffffff101507547 */ /* 0x000ff6000b83ffff */
[----:B------:R-:W-:Y:S01]  /*2a30*/  UIADD3 UR13, UPT, UPT, UR13, 0x80, URZ ;  /* 0x000000800d0d7890 */ /* 0x000fe2000fffe0ff */
[----:B------:R-:W-:-:S03]  /*2a40*/  SHF.L.U32 R3, R12, 0x1f, RZ ;  /* 0x0000001f0c037819 */ /* 0x000fc600000006ff */
[----:B------:R-:W-:-:S09]  /*2a50*/  ULEA UR4, UR5, UR13, 0x3 ;  /* 0x0000000d05047291 */ /* 0x000fd2000f8e18ff */
[----:B------:R-:W2:Y:S02]  /*2a60*/  SYNCS.PHASECHK.TRANS64.TRYWAIT P0, [UR4], R3 ;  /* 0x00000003ff0075a7 */ /* 0x000ea40008001104 */
[----:B--2---:R-:W-:Y:S05]  /*2a70*/  @!P0 BRA `(.L_x_44) ;  /* 0x0000005c00188947 */ /* 0x004fea0003800000 */
.L_x_140:
[----:B------:R-:W-:-:S04]  /*2a80*/  UIADD3 UR4, UPT, UPT, UR5, 0x1, URZ ;  /* 0x0000000105047890 */ /* 0x000fc8000fffe0ff */
[----:B------:R-:W-:-:S04]  /*2a90*/  UISETP.NE.AND UP0, UPT, UR4, 0x10, UPT ;  /* 0x000000100400788c */ /* 0x000fc8000bf05270 */
[----:B------:R-:W-:Y:S02]  /*2aa0*/  USEL UR6, URZ, 0x1, UP0 ;  /* 0x00000001ff067887 */ /* 0x000fe40008000000 */
[----:B------:R-:W-:-:S04]  /*2ab0*/  USEL UR4, UR4, URZ, UP0 ;  /* 0x000000ff04047287 */ /* 0x000fc80008000000 */
[----:B------:R-:W-:Y:S01]  /*2ac0*/  ULEA UR5, UR4, UR13, 0x3 ;  /* 0x0000000d04057291 */ /* 0x000fe2000f8e18ff */
[----:B------:R-:W-:-:S04]  /*2ad0*/  LOP3.LUT R2, R12, UR6, RZ, 0x3c, !PT ;  /* 0x000000060c027c12 */ /* 0x000fc8000f8e3cff */
[----:B-1----:R-:W-:-:S04]  /*2ae0*/  SHF.L.U32 R3, R2, 0x1f, RZ ;  /* 0x0000001f02037819 */ /* 0x002fc800000006ff */
[----:B------:R-:W1:Y:S02]  /*2af0*/  SYNCS.PHASECHK.TRANS64.TRYWAIT P0, [UR5], R3 ;  /* 0x00000003ff0075a7 */ /* 0x000e640008001105 */
[----:B-1----:R-:W-:Y:S05]  /*2b00*/  @!P0 BRA `(.L_x_45) ;  /* 0x0000005c000c8947 */ /* 0x002fea0003800000 */
.L_x_142:
        /* <DEDUP_REMOVED lines=9> */
.L_x_144:
        /* <DEDUP_REMOVED lines=9> */
.L_x_146:
        /* <DEDUP_REMOVED lines=9> */
.L_x_148:
        /* <DEDUP_REMOVED lines=9> */
.L_x_150:
        /* <DEDUP_REMOVED lines=9> */
.L_x_152:
        /* <DEDUP_REMOVED lines=9> */
.L_x_154:
        /* <DEDUP_REMOVED lines=9> */
.L_x_156:
        /* <DEDUP_REMOVED lines=9> */
.L_x_158:
        /* <DEDUP_REMOVED lines=9> */
.L_x_160:
        /* <DEDUP_REMOVED lines=9> */
.L_x_162:
        /* <DEDUP_REMOVED lines=9> */
.L_x_164:
        /* <DEDUP_REMOVED lines=9> */
.L_x_166:
        /* <DEDUP_REMOVED lines=9> */
.L_x_168:
[----:B------:R-:W-:-:S04]  /*3260*/  UIADD3 UR4, UPT, UPT, UR4, 0x1, URZ ;  /* 0x0000000104047890 */ /* 0x000fc8000fffe0ff */
[----:B------:R-:W-:-:S04]  /*3270*/  UISETP.NE.AND UP0, UPT, UR4, 0x10, UPT ;  /* 0x000000100400788c */ /* 0x000fc8000bf05270 */
[----:B------:R-:W-:Y:S02]  /*3280*/  USEL UR5, URZ, 0x1, UP0 ;  /* 0x00000001ff057887 */ /* 0x000fe40008000000 */
[----:B------:R-:W-:-:S04]  /*3290*/  USEL UR4, UR4, URZ, UP0 ;  /* 0x000000ff04047287 */ /* 0x000fc80008000000 */
[----:B------:R-:W-:Y:S01]  /*32a0*/  ULEA UR4, UR4, UR13, 0x3 ;  /* 0x0000000d04047291 */ /* 0x000fe2000f8e18ff */
[----:B-1----:R-:W-:-:S04]  /*32b0*/  LOP3.LUT R3, R2, UR5, RZ, 0x3c, !PT ;  /* 0x0000000502037c12 */ /* 0x002fc8000f8e3cff */
[----:B------:R-:W-:Y:S01]  /*32c0*/  SHF.L.U32 R3, R3, 0x1f, RZ ;  /* 0x0000001f03037819 */ /* 0x000fe200000006ff */
[----:B------:R-:W-:-:S07]  /*32d0*/  IMAD.U32 R0, RZ, RZ, UR4 ;  /* 0x00000004ff007e24 */ /* 0x000fce000f8e00ff */
.L_x_59:
[----:B-1----:R1:W2:Y:S02]  /*32e0*/  SYNCS.PHASECHK.TRANS64.TRYWAIT P0, [R0+URZ], R3 ;  /* 0x00000003000075a7 */ /* 0x0022a400080011ff */
[----:B--2---:R-:W-:Y:S05]  /*32f0*/  @!P0 NANOSLEEP.SYNCS 0x989680 ;  /* 0x009896800000895d */ /* 0x004fea0003900000 */
[----:B------:R-:W2:Y:S02]  /*3300*/  @!P0 SYNCS.PHASECHK.TRANS64 P0, [R0+URZ], R3 ;  /* 0x00000003000085a7 */ /* 0x000ea400080010ff */
[----:B--2---:R-:W-:Y:S05]  /*3310*/  @P0 EXIT ;  /* 0x000000000000094d */ /* 0x004fea0003800000 */
[----:B------:R-:W-:Y:S05]  /*3320*/  BRA `(.L_x_59) ;  /* 0xfffffffc00ec7947 */ /* 0x000fea000383ffff */
.L_x_23:
[----:B------:R-:W1:Y:S02]  /*3330*/  S2UR UR4, SR_CgaCtaId ;  /* 0x00000000000479c3 */ /* 0x000e640000008800 */
[----:B-1----:R-:W-:-:S04]  /*3340*/  UISETP.NE.AND UP0, UPT, UR4, URZ, UPT ;  /* 0x000000ff0400728c */ /* 0x002fc8000bf05270 */
[----:B------:R-:W-:-:S09]  /*3350*/  UISETP.NE.OR UP0, UPT, UR22, 0x1, UP0 ;  /* 0x000000011600788c */ /* 0x000fd20008705670 */
[----:B------:R-:W-:Y:S05]  /*3360*/  BRA.U UP0, `(.L_x_60) ;  /* 0x00000005004c7547 */ /* 0x000fea000b800000 */
[----:B------:R-:W1:Y:S01]  /*3370*/  S2UR UR5, SR_CgaCtaId ;  /* 0x00000000000579c3 */ /* 0x000e620000008800 */
[----:B------:R-:W-:Y:S01]  /*3380*/  UMOV UR4, 0x400 ;  /* 0x0000040000047882 */ /* 0x000fe20000000000 */
[----:B------:R-:W-:Y:S01]  /*3390*/  ISETP.GE.U32.AND P2, PT, R0, 0x8, PT ;  /* 0x000000080000780c */ /* 0x000fe20003f46070 */
[----:B------:R-:W-:Y:S01]  /*33a0*/  IMAD.MOV.U32 R12, RZ, RZ, 0x1 ;  /* 0x00000001ff0c7424 */ /* 0x000fe200078e00ff */
[----:B------:R-:W-:Y:S02]  /*33b0*/  CS2R R10, SRZ ;  /* 0x00000000000a7805 */ /* 0x000fe4000001ff00 */
[----:B------:R-:W-:Y:S01]  /*33c0*/  CS2R R8, SRZ ;  /* 0x0000000000087805 */ /* 0x000fe2000001ff00 */
[----:B-1----:R-:W-:-:S03]  /*33d0*/  ULEA UR6, UR5, UR4, 0x18 ;  /* 0x0000000405067291 */ /* 0x002fc6000f8ec0ff */
[----:B------:R-:W-:-:S09]  /*33e0*/  UMOV UR5, URZ ;  /* 0x000000ff00057c82 */ /* 0x000fd20008000000 */
.L_x_64:
[----:B------:R-:W-:Y:S02]  /*33f0*/  LEA R2, R8, UR6, 0x3 ;  /* 0x0000000608027c11 */ /* 0x000fe4000f8e18ff */
[----:B------:R-:W-:-:S03]  /*3400*/  SHF.L.U32 R5, R9, 0x1f, RZ ;  /* 0x0000001f09057819 */ /* 0x000fc600000006ff */
[----:B------:R-:W-:Y:S01]  /*3410*/  VIADD R4, R2, 0x1b0 ;  /* 0x000001b002047836 */ /* 0x000fe20000000000 */
[----:B------:R-:W1:Y:S02]  /*3420*/  SYNCS.PHASECHK.TRANS64.TRYWAIT P0, [R2+URZ+0x1a0], R5 ;  /* 0x0001a005020075a7 */ /* 0x000e6400080011ff */
[----:B-1----:R-:W-:Y:S05]  /*3430*/  @!P0 BRA `(.L_x_61) ;  /* 0x0000005800108947 */ /* 0x002fea0003800000 */
.L_x_169:
[----:B------:R-:W-:Y:S01]  /*3440*/  ULEA UR4, UR5, UR6, 0x3 ;  /* 0x0000000605047291 */ /* 0x000fe2000f8e18ff */
[----:B------:R-:W-:Y:S02]  /*3450*/  PRMT R4, RZ, 0x654, R4 ;  /* 0x00000654ff047816 */ /* 0x000fe40000000004 */
[----:B-1----:R-:W-:Y:S01]  /*3460*/  SHF.L.U32 R5, R12, 0x1f, RZ ;  /* 0x0000001f0c057819 */ /* 0x002fe200000006ff */
[----:B------:R-:W-:Y:S01]  /*3470*/  UIADD3 UR7, UPT, UPT, UR4, 0x140, URZ ;  /* 0x0000014004077890 */ /* 0x000fe2000fffe0ff */
[----:B------:R1:W-:Y:S05]  /*3480*/  SYNCS.ARRIVE.TRANS64.RED.A1T0 RZ, [R4+URZ], RZ ;  /* 0x000000ff04ff79a7 */ /* 0x0003ea00081004ff */
[----:B------:R-:W-:Y:S01]  /*3490*/  IMAD.U32 R7, RZ, RZ, UR7 ;  /* 0x00000007ff077e24 */ /* 0x000fe2000f8e00ff */
[----:B------:R-:W2:Y:S04]  /*34a0*/  SYNCS.PHASECHK.TRANS64.TRYWAIT P0, [UR4+0x150], R5 ;  /* 0x00015005ff0075a7 */ /* 0x000ea80008001104 */
[----:B------:R-:W-:Y:S01]  /*34b0*/  PRMT R6, R0, 0x654, R7 ;  /* 0x0000065400067816 */ /* 0x000fe20000000007 */
[----:B-1----:R-:W-:Y:S01]  /*34c0*/  @!P2 IMAD.MOV.U32 R4, RZ, RZ, 0x10 ;  /* 0x00000010ff04a424 */ /* 0x002fe200078e00ff */
[----:B--2---:R-:W-:Y:S06]  /*34d0*/  @!P0 BRA `(.L_x_62) ;  /* 0x0000005400fc8947 */ /* 0x004fec0003800000 */
.L_x_171:
[----:B------:R-:W-:Y:S01]  /*34e0*/  ULEA UR8, UR5, UR6, 0x4 ;  /* 0x0000000605087291 */ /* 0x000fe2000f8e20ff */
[----:B------:R-:W-:Y:S01]  /*34f0*/  SEL R3, R6, R3, !P2 ;  /* 0x0000000306037207 */ /* 0x000fe20005000000 */
[----:B------:R-:W-:Y:S01]  /*3500*/  UIADD3 UR9, UPT, UPT, UR4, 0x140, URZ ;  /* 0x0000014004097890 */ /* 0x000fe2000fffe0ff */
[----:B-1----:R-:W-:Y:S01]  /*3510*/  LEA R2, R11, UR6, 0x3 ;  /* 0x000000060b027c11 */ /* 0x002fe2000f8e18ff */
[----:B------:R-:W-:Y:S01]  /*3520*/  UIADD3 UR8, UPT, UPT, UR8, 0x1d0, URZ ;  /* 0x000001d008087890 */ /* 0x000fe2000fffe0ff */
[----:B------:R-:W-:Y:S01]  /*3530*/  SHF.L.U32 R5, R10, 0x1f, RZ ;  /* 0x0000001f0a057819 */ /* 0x000fe200000006ff */
[----:B------:R1:W-:Y:S01]  /*3540*/  @!P2 SYNCS.ARRIVE.TRANS64.RED RZ, [R3+URZ], R4 ;  /* 0x0000000403ffa9a7 */ /* 0x0003e200080004ff */
[----:B------:R-:W-:Y:S01]  /*3550*/  UIADD3 UR4, UPT, UPT, UR5, 0x1, URZ ;  /* 0x0000000105047890 */ /* 0x000fe2000fffe0ff */
[----:B------:R-:W-:-:S03]  /*3560*/  VIADD R8, R8, 0x1 ;  /* 0x0000000108087836 */ /* 0x000fc60000000000 */
[----:B------:R-:W-:Y:S02]  /*3570*/  UISETP.NE.AND UP0, UPT, UR4, 0x2, UPT ;  /* 0x000000020400788c */ /* 0x000fe4000bf05270 */
[----:B------:R-:W-:Y:S06]  /*3580*/  UGETNEXTWORKID.BROADCAST [UR8], [UR9] ;  /* 0x00000000080073ca */ /* 0x000fec0008000100 */
[----:B------:R-:W-:Y:S01]  /*3590*/  USEL UR7, URZ, 0x1, UP0 ;  /* 0x00000001ff077887 */ /* 0x000fe20008000000 */
[----:B------:R-:W-:Y:S01]  /*35a0*/  ISETP.NE.AND P0, PT, R8, 0x2, PT ;  /* 0x000000020800780c */ /* 0x000fe20003f05270 */
[----:B------:R-:W-:Y:S01]  /*35b0*/  USEL UR5, UR4, URZ, UP0 ;  /* 0x000000ff04057287 */ /* 0x000fe20008000000 */
[----:B------:R-:W2:Y:S03]  /*35c0*/  SYNCS.PHASECHK.TRANS64.TRYWAIT P1, [R2+URZ+0x140], R5 ;  /* 0x00014005020075a7 */ /* 0x000ea600080211ff */
[----:B------:R-:W-:Y:S01]  /*35d0*/  LOP3.LUT R12, R12, UR7, RZ, 0x3c, !PT ;  /* 0x000000070c0c7c12 */ /* 0x000fe2000f8e3cff */
[----:B-12---:R-:W-:Y:S07]  /*35e0*/  @!P1 BRA `(.L_x_63) ;  /* 0x0000005400d09947 */ /* 0x006fee0003800000 */
.L_x_172:
[C---:B------:R-:W-:Y:S01]  /*35f0*/  LEA R4, R11.reuse, UR6, 0x4 ;  /* 0x000000060b047c11 */ /* 0x040fe2000f8e20ff */
[----:B-1----:R-:W-:Y:S01]  /*3600*/  VIADD R2, R2, 0x150 ;  /* 0x0000015002027836 */ /* 0x002fe20000000000 */
[----:B------:R-:W-:Y:S01]  /*3610*/  SEL R8, R8, RZ, P0 ;  /* 0x000000ff08087207 */ /* 0x000fe20000000000 */
[----:B------:R-:W-:-:S03]  /*3620*/  VIADD R11, R11, 0x1 ;  /* 0x000000010b0b7836 */ /* 0x000fc60000000000 */
[----:B------:R-:W1:Y:S01]  /*3630*/  LDS.128 R4, [R4+0x1d0] ;  /* 0x0001d00004047984 */ /* 0x000e620000000c00 */
[----:B------:R-:W-:Y:S02]  /*3640*/  PRMT R2, RZ, 0x654, R2 ;  /* 0x00000654ff027816 */ /* 0x000fe40000000002 */
[C---:B------:R-:W-:Y:S01]  /*3650*/  ISETP.NE.AND P1, PT, R11.reuse, 0x2, PT ;  /* 0x000000020b00780c */ /* 0x040fe20003f25270 */
[----:B------:R-:W-:Y:S01]  /*3660*/  @!PT LDS RZ, [RZ] ;  /* 0x00000000fffff984 */ /* 0x000fe20000000800 */
[----:B------:R-:W-:Y:S01]  /*3670*/  @!PT LDS RZ, [RZ] ;  /* 0x00000000fffff984 */ /* 0x000fe20000000800 */
[----:B------:R-:W-:Y:S01]  /*3680*/  @!PT LDS RZ, [RZ] ;  /* 0x00000000fffff984 */ /* 0x000fe20000000800 */
[----:B------:R-:W-:Y:S01]  /*3690*/  @!PT LDS RZ, [RZ] ;  /* 0x00000000fffff984 */ /* 0x000fe20000000800 */
[----:B------:R2:W-:Y:S06]  /*36a0*/  MEMBAR.ALL.CTA ;  /* 0x0000000000007992 */ /* 0x0005ec0000008000 */
[----:B--2---:R-:W2:Y:S01]  /*36b0*/  FENCE.VIEW.ASYNC.S ;  /* 0x00000000000073c6 */ /* 0x004ea20000000000 */
[----:B------:R-:W-:Y:S01]  /*36c0*/  SEL R11, R11, RZ, P1 ;  /* 0x000000ff0b0b7207 */ /* 0x000fe20000800000 */
[----:B--2---:R2:W-:Y:S01]  /*36d0*/  SYNCS.ARRIVE.TRANS64.RED.A1T0 RZ, [R2+URZ], RZ ;  /* 0x000000ff02ff79a7 */ /* 0x0045e200081004ff */
[----:B-1----:R-:W-:-:S02]  /*36e0*/  LOP3.LUT P3, RZ, R6, 0x1, RZ, 0xc0, !PT ;  /* 0x0000000106ff7812 */ /* 0x002fc4000786c0ff */
[----:B------:R-:W-:-:S04]  /*36f0*/  SEL R5, RZ, 0x1, P1 ;  /* 0x00000001ff057807 */ /* 0x000fc80000800000 */
[----:B------:R-:W-:Y:S02]  /*3700*/  LOP3.LUT R10, R10, R5, RZ, 0x3c, !PT ;  /* 0x000000050a0a7212 */ /* 0x000fe400078e3cff */
[----:B--2---:R-:W-:-:S04]  /*3710*/  SEL R2, RZ, 0x1, P0 ;  /* 0x00000001ff027807 */ /* 0x004fc80000000000 */
[----:B------:R-:W-:Y:S01]  /*3720*/  LOP3.LUT R9, R9, R2, RZ, 0x3c, !PT ;  /* 0x0000000209097212 */ /* 0x000fe200078e3cff */
[----:B------:R-:W-:Y:S06]  /*3730*/  @P3 BRA `(.L_x_64) ;  /* 0xfffffffc002c3947 */ /* 0x000fec000383ffff */
[----:B------:R-:W-:Y:S01]  /*3740*/  ULEA UR4, UR5, UR6, 0x3 ;  /* 0x0000000605047291 */ /* 0x000fe2000f8e18ff */
[----:B------:R-:W-:-:S08]  /*3750*/  SHF.L.U32 R3, R12, 0x1f, RZ ;  /* 0x0000001f0c037819 */ /* 0x000fd000000006ff */
[----:B------:R-:W1:Y:S02]  /*3760*/  SYNCS.PHASECHK.TRANS64 P0, [UR4+0x150], R3 ;  /* 0x00015003ff0075a7 */ /* 0x000e640008001004 */
[----:B-1----:R-:W-:Y:S05]  /*3770*/  @P0 BRA `(.L_x_65) ;  /* 0x0000000000080947 */ /* 0x002fea0003800000 */
[----:B------:R-:W1:Y:S02]  /*3780*/  SYNCS.PHASECHK.TRANS64.TRYWAIT P0, [UR4+0x150], R3 ;  /* 0x00015003ff0075a7 */ /* 0x000e640008001104 */
[----:B-1----:R-:W-:Y:S05]  /*3790*/  @!P0 BRA `(.L_x_66) ;  /* 0x0000005400788947 */ /* 0x002fea0003800000 */
.L_x_65:
[----:B------:R-:W-:-:S04]  /*37a0*/  UIADD3 UR7, UPT, UPT, UR5, 0x1, URZ ;  /* 0x0000000105077890 */ /* 0x000fc8000fffe0ff */
[----:B------:R-:W-:-:S04]  /*37b0*/  UISETP.NE.AND UP0, UPT, UR7, 0x2, UPT ;  /* 0x000000020700788c */ /* 0x000fc8000bf05270 */
[----:B------:R-:W-:Y:S02]  /*37c0*/  USEL UR8, URZ, 0x1, UP0 ;  /* 0x00000001ff087887 */ /* 0x000fe40008000000 */
[----:B------:R-:W-:-:S04]  /*37d0*/  USEL UR7, UR7, URZ, UP0 ;  /* 0x000000ff07077287 */ /* 0x000fc80008000000 */
[----:B------:R-:W-:Y:S01]  /*37e0*/  ULEA UR7, UR7, UR6, 0x3 ;  /* 0x0000000607077291 */ /* 0x000fe2000f8e18ff */
[----:B-1----:R-:W-:-:S04]  /*37f0*/  LOP3.LUT R3, R12, UR8, RZ, 0x3c, !PT ;  /* 0x000000080c037c12 */ /* 0x002fc8000f8e3cff */
[----:B------:R-:W-:-:S04]  /*3800*/  SHF.L.U32 R0, R3, 0x1f, RZ ;  /* 0x0000001f03007819 */ /* 0x000fc800000006ff */
[----:B------:R-:W1:Y:S02]  /*3810*/  SYNCS.PHASECHK.TRANS64 P0, [UR7+0x150], R0 ;  /* 0x00015000ff0075a7 */ /* 0x000e640008001007 */
[----:B-1----:R-:W-:Y:S05]  /*3820*/  @P0 EXIT ;  /* 0x000000000000094d */ /* 0x002fea0003800000 */
[----:B------:R-:W-:Y:S02]  /*3830*/  SHF.L.U32 R3, R3, 0x1f, RZ ;  /* 0x0000001f03037819 */ /* 0x000fe400000006ff */
[----:B------:R-:W-:-:S07]  /*3840*/  MOV R0, UR7 ;  /* 0x0000000700007c02 */ /* 0x000fce0008000f00 */
.L_x_67:
[----:B-1----:R1:W2:Y:S02]  /*3850*/  SYNCS.PHASECHK.TRANS64.TRYWAIT P0, [R0+URZ+0x150], R3 ;  /* 0x00015003000075a7 */ /* 0x0022a400080011ff */
[----:B--2---:R-:W-:Y:S05]  /*3860*/  @!P0 NANOSLEEP.SYNCS 0x989680 ;  /* 0x009896800000895d */ /* 0x004fea0003900000 */
[----:B------:R-:W2:Y:S02]  /*3870*/  @!P0 SYNCS.PHASECHK.TRANS64 P0, [R0+URZ+0x150], R3 ;  /* 0x00015003000085a7 */ /* 0x000ea400080010ff */
[----:B--2---:R-:W-:Y:S05]  /*3880*/  @P0 EXIT ;  /* 0x000000000000094d */ /* 0x004fea0003800000 */
[----:B------:R-:W-:Y:S05]  /*3890*/  BRA `(.L_x_67) ;  /* 0xfffffffc00ec7947 */ /* 0x000fea000383ffff */
.L_x_60:
[----:B------:R-:W-:Y:S05]  /*38a0*/  BRA.U UP4, `(.L_x_68) ;  /* 0x0000000d04887547 */ /* 0x000fea000b800000 */
[----:B------:R-:W1:Y:S01]  /*38b0*/  S2UR UR7, SR_CgaCtaId ;  /* 0x00000000000779c3 */ /* 0x000e620000008800 */
[----:B------:R-:W-:Y:S01]  /*38c0*/  UMOV UR4, 0x40 ;  /* 0x0000004000047882 */ /* 0x000fe20000000000 */
[----:B------:R-:W-:Y:S01]  /*38d0*/  NOP ;  /* 0x0000000000007918 */ /* 0x000fe20000000000 */
[----:B------:R-:W-:Y:S01]  /*38e0*/  UMOV UR6, 0x400 ;  /* 0x0000040000067882 */ /* 0x000fe20000000000 */
[----:B-1----:R-:W-:Y:S02]  /*38f0*/  ULEA UR5, UR7, UR4, 0x18 ;  /* 0x0000000407057291 */ /* 0x002fe4000f8ec0ff */
[----:B------:R-:W-:-:S07]  /*3900*/  ULEA UR6, UR7, UR6, 0x18 ;  /* 0x0000000607067291 */ /* 0x000fce000f8ec0ff */
[----:B------:R-:W1:Y:S02]  /*3910*/  LDS.U8 R0, [UR5+0x1c] ;  /* 0x00001c05ff007984 */ /* 0x000e640008000000 */
[----:B-1----:R-:W-:-:S13]  /*3920*/  ISETP.NE.AND P0, PT, R0, RZ, PT ;  /* 0x000000ff0000720c */ /* 0x002fda0003f05270 */
[----:B------:R-:W-:Y:S05]  /*3930*/  @P0 BRA `(.L_x_69) ;  /* 0x0000000000580947 */ /* 0x000fea0003800000 */
[----:B------:R-:W-:-:S13]  /*3940*/  ELECT P0, URZ, PT ;  /* 0x0000000000ff782f */ /* 0x000fda0003800000 */
[----:B------:R-:W-:Y:S05]  /*3950*/  @!P0 BRA `(.L_x_70) ;  /* 0x0000000000608947 */ /* 0x000fea0003800000 */
[----:B------:R-:W-:Y:S01]  /*3960*/  UMOV UR4, 0x10 ;  /* 0x0000001000047882 */ /* 0x000fe20000000000 */
[----:B------:R-:W-:Y:S01]  /*3970*/  HFMA2 R0, -RZ, RZ, 0, 5.9604644775390625e-08 ;  /* 0x00000001ff007431 */ /* 0x000fe200000001ff */
[----:B------:R-:W-:-:S03]  /*3980*/  MOV R3, 0xffff ;  /* 0x0000ffff00037802 */ /* 0x000fc60000000f00 */
[----:B------:R-:W-:Y:S04]  /*3990*/  DEPBAR.LE SB1, 0x36 ;  /* 0x00009d800000791a */ /* 0x000fe80000000000 */
[----:B------:R-:W1:Y:S02]  /*39a0*/  UTCATOMSWS.FIND_AND_SET.ALIGN UP0, UR4, UR4 ;  /* 0x00000004000475e3 */ /* 0x000e640008000800 */
[----:B-1----:R-:W-:Y:S01]  /*39b0*/  MOV R4, UR4 ;  /* 0x0000000400047c02 */ /* 0x002fe20008000f00 */
[----:B------:R-:W-:Y:S06]  /*39c0*/  BRA.U UP0, `(.L_x_71) ;  /* 0x0000000100187547 */ /* 0x000fec000b800000 */
.L_x_72:
[----:B------:R-:W-:Y:S05]  /*39d0*/  NANOSLEEP 0x64 ;  /* 0x000000640000795d */ /* 0x000fea0003800000 */
[----:B------:R-:W-:-:S05]  /*39e0*/  UMOV UR4, 0x10 ;  /* 0x0000001000047882 */ /* 0x000fca0000000000 */
[----:B------:R-:W-:Y:S04]  /*39f0*/  DEPBAR.LE SB1, 0x36 ;  /* 0x00009d800000791a */ /* 0x000fe80000000000 */
[----:B------:R-:W1:Y:S02]  /*3a00*/  UTCATOMSWS.FIND_AND_SET.ALIGN UP0, UR4, UR4 ;  /* 0x00000004000475e3 */ /* 0x000e640008000800 */
[----:B-1----:R-:W-:Y:S01]  /*3a10*/  MOV R4, UR4 ;  /* 0x0000000400047c02 */ /* 0x002fe20008000f00 */
[----:B------:R-:W-:Y:S05]  /*3a20*/  BRA.U !UP0, `(.L_x_72) ;  /* 0xfffffffd08e87547 */ /* 0x000fea000b83ffff */
.L_x_71:
[-C--:B------:R-:W-:Y:S02]  /*3a30*/  SHF.L.U32 R3, R3, R4.reuse, RZ ;  /* 0x0000000403037219 */ /* 0x080fe400000006ff */
[----:B------:R-:W-:Y:S01]  /*3a40*/  SHF.L.U32 R0, R0, R4, RZ ;  /* 0x0000000400007219 */ /* 0x000fe200000006ff */
[----:B------:R-:W-:Y:S02]  /*3a50*/  IMAD.SHL.U32 R4, R4, 0x20, RZ ;  /* 0x0000002004047824 */ /* 0x000fe400078e00ff */
[----:B------:R1:W-:Y:S04]  /*3a60*/  ATOMS.OR RZ, [UR5+0x14], R3 ;  /* 0x00001403ffff798c */ /* 0x0003e8000b000005 */
[----:B------:R1:W-:Y:S04]  /*3a70*/  ATOMS.OR RZ, [UR5+0x18], R0 ;  /* 0x00001800ffff798c */ /* 0x0003e8000b000005 */
[----:B------:R1:W-:Y:S01]  /*3a80*/  STS [UR6+0x1f0], R4 ;  /* 0x0001f004ff007988 */ /* 0x0003e20008000806 */
[----:B------:R-:W-:Y:S05]  /*3a90*/  BRA `(.L_x_70) ;  /* 0x0000000000107947 */ /* 0x000fea0003800000 */
.L_x_69:
[----:B------:R-:W-:Y:S02]  /*3aa0*/  MOV R0, 0xffffffff ;  /* 0xffffffff00007802 */ /* 0x000fe40000000f00 */
[----:B------:R-:W-:-:S03]  /*3ab0*/  MOV R4, 0x3ae0 ;  /* 0x00003ae000047802 */ /* 0x000fc60000000f00 */
[----:B------:R1:W-:Y:S04]  /*3ac0*/  STS [UR6+0x1f0], R0 ;  /* 0x0001f000ff007988 */ /* 0x0003e80008000806 */
[----:B-1---5:R-:W-:Y:S05]  /*3ad0*/  CALL.REL.NOINC `($__internal_1_$__cuda_sm10x_tcgen05_guardrail_trap_phase_invalid_during_alloc) ;  /* 0x00000058004c7944 */ /* 0x022fea0003c00000 */
.L_x_70:
[----:B------:R-:W-:Y:S05]  /*3ae0*/  WARPSYNC.ALL ;  /* 0x0000000000007948 */ /* 0x000fea0003800000 */
[----:B------:R-:W2:Y:S01]  /*3af0*/  S2UR UR4, SR_CgaCtaId ;  /* 0x00000000000479c3 */ /* 0x000ea20000008800 */
[----:B------:R-:W-:Y:S01]  /*3b00*/  UMOV UR17, 0x400 ;  /* 0x0000040000117882 */ /* 0x000fe20000000000 */
[----:B------:R-:W-:-:S06]  /*3b10*/  NOP ;  /* 0x0000000000007918 */ /* 0x000fcc0000000000 */
[----:B------:R-:W-:Y:S06]  /*3b20*/  BAR.ARV 0x6, 0xa0 ;  /* 0x0182800000007b1d */ /* 0x000fec0000002000 */
[----:B------:R-:W3:Y:S01]  /*3b30*/  LDCU UR5, c[0x0][0x38c] ;  /* 0x00007180ff0577ac */ /* 0x000ee20008000800 */
[----:B------:R-:W-:Y:S01]  /*3b40*/  LOP3.LUT R2, R2, 0xffff, RZ, 0xc0, !PT ;  /* 0x0000ffff02027812 */ /* 0x000fe200078ec0ff */
[----:B------:R-:W-:Y:S01]  /*3b50*/  IMAD.MOV.U32 R11, RZ, RZ, 0x1 ;  /* 0x00000001ff0b7424 */ /* 0x000fe200078e00ff */
[----:B------:R-:W-:Y:S01]  /*3b60*/  CS2R R8, SRZ ;  /* 0x0000000000087805 */ /* 0x000fe2000001ff00 */
[----:B------:R-:W4:Y:S01]  /*3b70*/  LDCU UR8, c[0x0][0x38c] ;  /* 0x00007180ff0877ac */ /* 0x000f220008000800 */
[----:B------:R-:W-:Y:S01]  /*3b80*/  R2UR UR19, R2 ;  /* 0x00000000021372ca */ /* 0x000fe200000e0000 */
[----:B------:R-:W-:Y:S01]  /*3b90*/  IMAD.MOV.U32 R10, RZ, RZ, RZ ;  /* 0x000000ffff0a7224 */ /* 0x000fe200078e00ff */
[----:B------:R-:W-:Y:S01]  /*3ba0*/  UMOV UR23, URZ ;  /* 0x000000ff00177c82 */ /* 0x000fe20008000000 */
[----:B------:R-:W-:Y:S01]  /*3bb0*/  UMOV UR14, URZ ;  /* 0x000000ff000e7c82 */ /* 0x000fe20008000000 */
[----:B--2---:R-:W-:Y:S01]  /*3bc0*/  ULEA UR17, UR4, UR17, 0x18 ;  /* 0x0000001104117291 */ /* 0x004fe2000f8ec0ff */
[----:B------:R-:W-:Y:S01]  /*3bd0*/  UMOV UR26, 0x0 ;  /* 0x00000000001a7882 */ /* 0x000fe20000000000 */
[----:B------:R-:W-:-:S02]  /*3be0*/  UMOV UR27, 0x8100010 ;  /* 0x08100010001b7882 */ /* 0x000fc40000000000 */
[----:B------:R-:W-:Y:S02]  /*3bf0*/  UIADD3 UR6, UPT, UPT, UR17, 0x6400, URZ ;  /* 0x0000640011067890 */ /* 0x000fe4000fffe0ff */
[----:B------:R-:W-:Y:S02]  /*3c00*/  UIADD3 UR7, UPT, UPT, UR17, 0x26400, URZ ;  /* 0x0002640011077890 */ /* 0x000fe4000fffe0ff */
[----:B---3--:R-:W-:Y:S01]  /*3c10*/  UIADD3 UR5, UPT, UPT, UR5, 0x1f, URZ ;  /* 0x0000001f05057890 */ /* 0x008fe2000fffe0ff */
[----:B-1----:R-:W1:Y:S01]  /*3c20*/  LDS R0, [UR17+0x1f0] ;  /* 0x0001f011ff007984 */ /* 0x002e620008000800 */
[----:B------:R-:W-:Y:S02]  /*3c30*/  USHF.R.U32.HI UR6, URZ, 0x4, UR6 ;  /* 0x00000004ff067899 */ /* 0x000fe40008011606 */
[----:B------:R-:W-:Y:S02]  /*3c40*/  USHF.R.S32.HI UR4, URZ, 0x1f, UR5 ;  /* 0x0000001fff047899 */ /* 0x000fe40008011405 */
[----:B------:R-:W-:-:S02]  /*3c50*/  ULOP3.LUT UR6, UR6, 0x3fff, URZ, 0xc0, !UPT ;  /* 0x00003fff06067892 */ /* 0x000fc4000f8ec0ff */
[----:B------:R-:W-:Y:S02]  /*3c60*/  ULEA.HI UR4, UR4, UR5, URZ, 0x5 ;  /* 0x0000000504047291 */ /* 0x000fe4000f8f28ff */
[----:B------:R-:W-:Y:S02]  /*3c70*/  USHF.R.U32.HI UR5, URZ, 0x4, UR7 ;  /* 0x00000004ff057899 */ /* 0x000fe40008011607 */
[----:B------:R-:W-:Y:S02]  /*3c80*/  USHF.R.S32.HI UR28, URZ, 0x5, UR4 ;  /* 0x00000005ff1c7899 */ /* 0x000fe40008011404 */
[----:B------:R-:W-:Y:S02]  /*3c90*/  ULOP3.LUT UR5, UR5, 0x3fff, URZ, 0xc0, !UPT ;  /* 0x00003fff05057892 */ /* 0x000fe4000f8ec0ff */
[----:B------:R-:W-:Y:S02]  /*3ca0*/  UISETP.LT.AND UP0, UPT, UR28, 0x1, UPT ;  /* 0x000000011c00788c */ /* 0x000fe4000bf01270 */
[----:B------:R-:W-:-:S02]  /*3cb0*/  ULOP3.LUT UR20, UR6, 0x10000, URZ, 0xfc, !UPT ;  /* 0x0001000006147892 */ /* 0x000fc4000f8efcff */
[----:B------:R-:W-:Y:S02]  /*3cc0*/  USEL UR29, UR28, 0x1, !UP0 ;  /* 0x000000011c1d7887 */ /* 0x000fe4000c000000 */
[----:B------:R-:W-:Y:S02]  /*3cd0*/  ULOP3.LUT UR21, UR5, 0x10000, URZ, 0xfc, !UPT ;  /* 0x0001000005157892 */ /* 0x000fe4000f8efcff */
[----:B------:R-:W-:Y:S02]  /*3ce0*/  UIADD3 UR29, UPT, UPT, -UR29, URZ, URZ ;  /* 0x000000ff1d1d7290 */ /* 0x000fe4000fffe1ff */
[----:B----4-:R-:W-:Y:S01]  /*3cf0*/  UISETP.GE.AND UP4, UPT, UR8, 0x1, UPT ;  /* 0x000000010800788c */ /* 0x010fe2000bf86270 */
[----:B------:R-:W-:Y:S01]  /*3d00*/  UMOV UR24, 0x0 ;  /* 0x0000000000187882 */ /* 0x000fe20000000000 */
[----:B------:R-:W-:Y:S01]  /*3d10*/  UMOV UR25, 0x8100010 ;  /* 0x0810001000197882 */ /* 0x000fe20000000000 */
[----:B-1----:R-:W-:-:S15]  /*3d20*/  R2UR UR30, R0 ;  /* 0x00000000001e72ca */ /* 0x002fde00000e0000 */
.L_x_79:
[----:B------:R-:W-:Y:S02]  /*3d30*/  LEA R0, R10, UR17, 0x3 ;  /* 0x000000110a007c11 */ /* 0x000fe4000f8e18ff */
[----:B------:R-:W-:Y:S02]  /*3d40*/  SHF.L.U32 R5, R9, 0x1f, RZ ;  /* 0x0000001f09057819 */ /* 0x000fe400000006ff */
[----:B------:R-:W-:Y:S01]  /*3d50*/  PLOP3.LUT P0, PT, PT, PT, UP4, 0x80, 0x8 ;  /* 0x000000000008781c */ /* 0x000fe20003f0f048 */
[----:B------:R-:W-:Y:S01]  /*3d60*/  VIADD R3, R0, 0x150 ;  /* 0x0000015000037836 */ /* 0x000fe20000000000 */
[----:B-1----:R-:W1:Y:S02]  /*3d70*/  SYNCS.PHASECHK.TRANS64.TRYWAIT P1, [R0+URZ+0x140], R5 ;  /* 0x00014005000075a7 */ /* 0x002e6400080211ff */
[----:B-1-3--:R-:W-:Y:S09]  /*3d80*/  @!P1 BRA `(.L_x_73) ;  /* 0x0000005000149947 */ /* 0x00aff20003800000 */
.L_x_174:
[----:B------:R-:W-:Y:S01]  /*3d90*/  LEA R4, R10, UR17, 0x4 ;  /* 0x000000110a047c11 */ /* 0x000fe2000f8e20ff */
[----:B------:R-:W-:Y:S01]  /*3da0*/  @UP4 ULEA UR4, UR14, UR17, 0x3 ;  /* 0x000000110e044291 */ /* 0x000fe2000f8e18ff */
[----:B------:R-:W-:Y:S01]  /*3db0*/  PLOP3.LUT P2, PT, PT, PT, PT, 0x80, 0x8 ;  /* 0x000000000008781c */ /* 0x000fe20003f4f070 */
[----:B------:R-:W-:Y:S01]  /*3dc0*/  ULEA UR22, UR23, UR17, 0x3 ;  /* 0x0000001117167291 */ /* 0x000fe2000f8e18ff */
[----:B------:R-:W-:Y:S01]  /*3dd0*/  PRMT R3, RZ, 0x654, R3 ;  /* 0x00000654ff037816 */ /* 0x000fe20000000003 */
[----:B------:R-:W-:Y:S01]  /*3de0*/  ULEA UR18, UR23, UR30, 0x6 ;  /* 0x0000001e17127291 */ /* 0x000fe2000f8e30ff */
[----:B-1----:R-:W1:Y:S01]  /*3df0*/  LDS.128 R4, [R4+0x1d0] ;  /* 0x0001d00004047984 */ /* 0x002e620000000c00 */
[----:B------:R-:W-:Y:S02]  /*3e00*/  @P0 SHF.L.U32 R2, R8, 0x1f, RZ ;  /* 0x0000001f08020819 */ /* 0x000fe400000006ff */
[----:B------:R-:W-:Y:S01]  /*3e10*/  SHF.L.U32 R0, R11, 0x1f, RZ ;  /* 0x0000001f0b007819 */ /* 0x000fe200000006ff */
[----:B------:R-:W-:Y:S01]  /*3e20*/  @!PT LDS RZ, [RZ] ;  /* 0x00000000fffff984 */ /* 0x000fe20000000800 */
[----:B------:R-:W-:Y:S01]  /*3e30*/  @!PT LDS RZ, [RZ] ;  /* 0x00000000fffff984 */ /* 0x000fe20000000800 */
[----:B------:R-:W-:Y:S01]  /*3e40*/  @!PT LDS RZ, [RZ] ;  /* 0x00000000fffff984 */ /* 0x000fe20000000800 */
[----:B------:R-:W-:Y:S01]  /*3e50*/  @!PT LDS RZ, [RZ] ;  /* 0x00000000fffff984 */ /* 0x000fe20000000800 */
[----:B------:R2:W-:Y:S06]  /*3e60*/  MEMBAR.ALL.CTA ;  /* 0x0000000000007992 */ /* 0x0005ec0000008000 */
[----:B--2---:R-:W2:Y:S02]  /*3e70*/  FENCE.VIEW.ASYNC.S ;  /* 0x00000000000073c6 */ /* 0x004ea40000000000 */
[----:B--2---:R2:W-:Y:S01]  /*3e80*/  SYNCS.ARRIVE.TRANS64.RED.A1T0 RZ, [R3+URZ], RZ ;  /* 0x000000ff03ff79a7 */ /* 0x0045e200081004ff */
[----:B------:R2:W3:Y:S01]  /*3e90*/  @P0 SYNCS.PHASECHK.TRANS64.TRYWAIT P2, [UR4], R2 ;  /* 0x00000002ff0005a7 */ /* 0x0004e20008041104 */
[----:B-1----:R-:W-:Y:S01]  /*3ea0*/  LOP3.LUT P1, RZ, R6, 0x1, RZ, 0xc0, !PT ;  /* 0x0000000106ff7812 */ /* 0x002fe2000782c0ff */
[----:B------:R-:W1:Y:S02]  /*3eb0*/  SYNCS.PHASECHK.TRANS64.TRYWAIT P0, [UR22+0x180], R0 ;  /* 0x00018000ff0075a7 */ /* 0x000e640008001116 */
[----:B-123--:R-:W-:Y:S10]  /*3ec0*/  @!P0 BRA `(.L_x_74) ;  /* 0x0000004c00d88947 */ /* 0x00eff40003800000 */
.L_x_176:
[----:B------:R-:W-:Y:S01]  /*3ed0*/  IADD3 R10, PT, PT, R10, 0x1, RZ ;  /* 0x000000010a0a7810 */ /* 0x000fe20007ffe0ff */
[----:B------:R-:W-:Y:S06]  /*3ee0*/  BRA.U !UP4, `(.L_x_75) ;  /* 0x000000010c987547 */ /* 0x000fec000b800000 */
[----:B------:R-:W-:Y:S01]  /*3ef0*/  UPLOP3.LUT UP2, UPT, UPT, UPT, UPT, 0x40, 0x4 ;  /* 0x000000000004789c */ /* 0x000fe20003f4e870 */
[----:B------:R-:W-:Y:S01]  /*3f00*/  UMOV UR16, UR29 ;  /* 0x0000001d00107c82 */ /* 0x000fe20008000000 */
[----:B------:R-:W-:Y:S01]  /*3f10*/  UMOV UR15, UR28 ;  /* 0x0000001c000f7c82 */ /* 0x000fe20008000000 */
[----:B------:R-:W-:-:S08]  /*3f20*/  UMOV UR6, UR14 ;  /* 0x0000000e00067c82 */ /* 0x000fd00008000000 */
.L_x_78:
[----:B------:R-:W-:Y:S02]  /*3f30*/  UIADD3 UR16, UPT, UPT, UR16, 0x1, URZ ;  /* 0x0000000110107890 */ /* 0x000fe4000fffe0ff */
[----:B--2---:R-:W-:Y:S02]  /*3f40*/  ULEA UR5, UR6, UR17, 0x3 ;  /* 0x0000001106057291 */ /* 0x004fe4000f8e18ff */
[----:B------:R-:W-:Y:S01]  /*3f50*/  UISETP.NE.AND UP3, UPT, UR16, URZ, UPT ;  /* 0x000000ff1000728c */ /* 0x000fe2000bf65270 */
[----:B---3--:R-:W-:Y:S10]  /*3f60*/  @P2 BRA `(.L_x_76) ;  /* 0x00000000000c2947 */ /* 0x008ff40003800000 */
[----:B-1----:R-:W-:Y:S04]  /*3f70*/  SHF.L.U32 R3, R8, 0x1f, RZ ;  /* 0x0000001f08037819 */ /* 0x002fe800000006ff */
[----:B------:R-:W1:Y:S02]  /*3f80*/  SYNCS.PHASECHK.TRANS64.TRYWAIT P0, [UR5], R3 ;  /* 0x00000003ff0075a7 */ /* 0x000e640008001105 */
[----:B-1----:R-:W-:Y:S05]  /*3f90*/  @!P0 BRA `(.L_x_77) ;  /* 0x0000004c00bc8947 */ /* 0x002fea0003800000 */
.L_x_76:
[----:B------:R-:W-:Y:S01]  /*3fa0*/  UISETP.NE.AND UP0, UPT, UR15, 0x1, UPT ;  /* 0x000000010f00788c */ /* 0x000fe2000bf05270 */
[----:B------:R-:W-:Y:S01]  /*3fb0*/  PLOP3.LUT P2, PT, PT, PT, PT, 0x80, 0x8 ;  /* 0x000000000008781c */ /* 0x000fe20003f4f070 */
[----:B------:R-:W-:Y:S02]  /*3fc0*/  UIADD3 UR4, UPT, UPT, UR6, 0x1, URZ ;  /* 0x0000000106047890 */ /* 0x000fe4000fffe0ff */
[----:B------:R-:W-:Y:S02]  /*3fd0*/  ULEA UR12, UR6, UR21, 0x8 ;  /* 0x00000015060c7291 */ /* 0x000fe4000f8e40ff */
[----:B------:R-:W-:Y:S01]  /*3fe0*/  UISETP.NE.AND UP1, UPT, UR4, 0x10, UPT ;  /* 0x000000100400788c */ /* 0x000fe2000bf25270 */
[----:B------:R-:W-:Y:S01]  /*3ff0*/  PLOP3.LUT P0, PT, PT, PT, UP0, 0x80, 0x8 ;  /* 0x000000000008781c */ /* 0x000fe20003f0f008 */
[----:B------:R-:W-:Y:S02]  /*4000*/  UIADD3 UR10, UPT, UPT, UR12, 0x2, URZ ;  /* 0x000000020c0a7890 */ /* 0x000fe4000fffe0ff */
[----:B------:R-:W-:Y:S02]  /*4010*/  USEL UR7, URZ, 0x1, UP1 ;  /* 0x00000001ff077887 */ /* 0x000fe40008800000 */
[----:B------:R-:W-:Y:S02]  /*4020*/  USEL UR14, UR4, URZ, UP1 ;  /* 0x000000ff040e7287 */ /* 0x000fe40008800000 */
[----:B------:R-:W-:Y:S02]  /*4030*/  UIADD3 UR15, UPT, UPT, UR15, -0x1, URZ ;  /* 0xffffffff0f0f7890 */ /* 0x000fe4000fffe0ff */
[----:B------:R-:W-:Y:S01]  /*4040*/  @UP0 ULEA UR4, UR14, UR17, 0x3 ;  /* 0x000000110e040291 */ /* 0x000fe2000f8e18ff */
[----:B------:R-:W-:Y:S01]  /*4050*/  LOP3.LUT R8, R8, UR7, RZ, 0x3c, !PT ;  /* 0x0000000708087c12 */ /* 0x000fe2000f8e3cff */
[----:B------:R-:W-:Y:S01]  /*4060*/  UIADD3 UR7, UPT, UPT, UR5, 0x80, URZ ;  /* 0x0000008005077890 */ /* 0x000fe2000fffe0ff */
[----:B------:R-:W-:Y:S02]  /*4070*/  UMOV UR13, 0x80004020 ;  /* 0x80004020000d7882 */ /* 0x000fe40000000000 */
[----:B-1----:R-:W-:Y:S01]  /*4080*/  @P0 SHF.L.U32 R0, R8, 0x1f, RZ ;  /* 0x0000001f08000819 */ /* 0x002fe200000006ff */
[----:B------:R-:W-:Y:S01]  /*4090*/  UMOV UR5, 0x80004020 ;  /* 0x8000402000057882 */ /* 0x000fe20000000000 */
[----:B------:R-:W-:Y:S01]  /*40a0*/  UMOV UR11, 0x80004020 ;  /* 0x80004020000b7882 */ /* 0x000fe20000000000 */
[----:B------:R-:W-:Y:S01]  /*40b0*/  UMOV UR9, 0x80004020 ;  /* 0x8000402000097882 */ /* 0x000fe20000000000 */
[----:B------:R2:W3:Y:S01]  /*40c0*/  @P0 SYNCS.PHASECHK.TRANS64.TRYWAIT P2, [UR4], R0 ;  /* 0x00000000ff0005a7 */ /* 0x0004e20008041104 */
[----:B------:R-:W-:Y:S03]  /*40d0*/  ULEA UR4, UR6, UR20, 0x9 ;  /* 0x0000001406047291 */ /* 0x000fe6000f8e48ff */
[----:B------:R-:W-:Y:S01]  /*40e0*/  UMOV UR6, UR14 ;  /* 0x0000000e00067c82 */ /* 0x000fe20008000000 */
[----:B------:R-:W-:Y:S05]  /*40f0*/  UIADD3 UR8, UPT, UPT, UR4, 0x2, URZ ;  /* 0x0000000204087890 */ /* 0x000fea000fffe0ff */
[----:B------:R2:W-:Y:S01]  /*4100*/  UTCHMMA gdesc[UR4], gdesc[UR12], tmem[UR18], tmem[UR26], idesc[UR27], UP2 ;  /* 0x00ff1a0c040075ea */ /* 0x0005e20009000012 */
[----:B------:R-:W-:Y:S03]  /*4110*/  UPLOP3.LUT UP2, UPT, UPT, UPT, UPT, 0x80, 0x8 ;  /* 0x000000000008789c */ /* 0x000fe60003f4f070 */
[----:B------:R2:W-:Y:S01]  /*4120*/  UTCHMMA gdesc[UR8], gdesc[UR10], tmem[UR18], tmem[UR24], idesc[UR25], UPT ;  /* 0x00ff180a080075ea */ /* 0x0005e2000b800012 */
[----:B------:R2:W-:Y:S01]  /*4130*/  UTCBAR.MULTICAST [UR7], URZ, UR19 ;  /* 0x000000ff070073e9 */ /* 0x0005e20008000813 */
[----:B------:R-:W-:Y:S06]  /*4140*/  BRA.U UP3, `(.L_x_78) ;  /* 0xfffffffd03787547 */ /* 0x000fec000b83ffff */
.L_x_75:
[----:B--2---:R-:W-:Y:S01]  /*4150*/  UIADD3 UR4, UPT, UPT, UR23, 0x1, URZ ;  /* 0x0000000117047890 */ /* 0x004fe2000fffe0ff */
[C---:B------:R-:W-:Y:S01]  /*4160*/  ISETP.NE.AND P0, PT, R10.reuse, 0x2, PT ;  /* 0x000000020a00780c */ /* 0x040fe20003f05270 */
[----:B------:R-:W-:Y:S02]  /*4170*/  UIADD3 UR5, UPT, UPT, UR22, 0x160, URZ ;  /* 0x0000016016057890 */ /* 0x000fe4000fffe0ff */
[----:B------:R-:W-:Y:S01]  /*4180*/  UISETP.NE.AND UP0, UPT, UR4, 0x4, UPT ;  /* 0x000000040400788c */ /* 0x000fe2000bf05270 */
[----:B-1----:R-:W-:Y:S02]  /*4190*/  SEL R0, RZ, 0x1, P0 ;  /* 0x00000001ff007807 */ /* 0x002fe40000000000 */
[----:B------:R-:W-:Y:S01]  /*41a0*/  SEL R10, R10, RZ, P0 ;  /* 0x000000ff0a0a7207 */ /* 0x000fe20000000000 */
[----:B------:R-:W-:Y:S01]  /*41b0*/  USEL UR6, URZ, 0x1, UP0 ;  /* 0x00000001ff067887 */ /* 0x000fe20008000000 */
[----:B------:R-:W-:Y:S01]  /*41c0*/  LOP3.LUT R9, R9, R0, RZ, 0x3c, !PT ;  /* 0x0000000009097212 */ /* 0x000fe200078e3cff */
[----:B------:R-:W-:Y:S01]  /*41d0*/  USEL UR23, UR4, URZ, UP0 ;  /* 0x000000ff04177287 */ /* 0x000fe20008000000 */
[----:B------:R1:W-:Y:S03]  /*41e0*/  UTCBAR [UR5], URZ ;  /* 0x000000ff050073e9 */ /* 0x0003e600080000ff */
[----:B------:R-:W-:Y:S01]  /*41f0*/  LOP3.LUT R11, R11, UR6, RZ, 0x3c, !PT ;  /* 0x000000060b0b7c12 */ /* 0x000fe2000f8e3cff */
[----:B------:R-:W-:Y:S07]  /*4200*/  @P1 BRA `(.L_x_79) ;  /* 0xfffffff800c81947 */ /* 0x000fee000383ffff */
[----:B------:R-:W2:Y:S01]  /*4210*/  S2UR UR8, SR_CgaCtaId ;  /* 0x00000000000879c3 */ /* 0x000ea20000008800 */
[----:B------:R-:W-:Y:S01]  /*4220*/  ELECT P0, URZ, PT ;  /* 0x0000000000ff782f */ /* 0x000fe20003800000 */
[----:B------:R-:W-:Y:S01]  /*4230*/  IMAD.MOV.U32 R0, RZ, RZ, 0x1 ;  /* 0x00000001ff007424 */ /* 0x000fe200078e00ff */
[----:B------:R-:W-:Y:S01]  /*4240*/  UIADD3 UR17, UPT, UPT, UR17, 0x180, URZ ;  /* 0x0000018011117890 */ /* 0x000fe2000fffe0ff */
[----:B------:R-:W-:Y:S01]  /*4250*/  SHF.L.U32 R3, R11, 0x1f, RZ ;  /* 0x0000001f0b037819 */ /* 0x000fe200000006ff */
[----:B------:R-:W-:-:S03]  /*4260*/  UMOV UR4, 0x40 ;  /* 0x0000004000047882 */ /* 0x000fc60000000000 */
[----:B------:R-:W-:Y:S01]  /*4270*/  UVIRTCOUNT.DEALLOC.SMPOOL 0x80 ;  /* 0x000000800000784c */ /* 0x000fe20000000000 */
[----:B--2---:R-:W-:Y:S02]  /*4280*/  ULEA UR8, UR8, UR4, 0x18 ;  /* 0x0000000408087291 */ /* 0x004fe4000f8ec0ff */
[----:B------:R-:W-:-:S07]  /*4290*/  ULEA UR4, UR23, UR17, 0x3 ;  /* 0x0000001117047291 */ /* 0x000fce000f8e18ff */
[----:B------:R2:W-:Y:S02]  /*42a0*/  @P0 STS.U8 [UR8+0x1c], R0 ;  /* 0x00001c00ff000988 */ /* 0x0005e40008000008 */
[----:B------:R-:W4:Y:S02]  /*42b0*/  SYNCS.PHASECHK.TRANS64.TRYWAIT P0, [UR4], R3 ;  /* 0x00000003ff0075a7 */ /* 0x000f240008001104 */
[----:B--2-4-:R-:W-:Y:S05]  /*42c0*/  @!P0 BRA `(.L_x_80) ;  /* 0x0000004c00088947 */ /* 0x014fea0003800000 */
.L_x_179:
[----:B------:R-:W-:-:S04]  /*42d0*/  UIADD3 UR4, UPT, UPT, UR23, 0x1, URZ ;  /* 0x0000000117047890 */ /* 0x000fc8000fffe0ff */
[----:B------:R-:W-:-:S04]  /*42e0*/  UISETP.NE.AND UP0, UPT, UR4, 0x4, UPT ;  /* 0x000000040400788c */ /* 0x000fc8000bf05270 */
[----:B------:R-:W-:Y:S02]  /*42f0*/  USEL UR6, URZ, 0x1, UP0 ;  /* 0x00000001ff067887 */ /* 0x000fe40008000000 */
[----:B------:R-:W-:-:S04]  /*4300*/  USEL UR4, UR4, URZ, UP0 ;  /* 0x000000ff04047287 */ /* 0x000fc80008000000 */
[----:B-1----:R-:W-:Y:S01]  /*4310*/  ULEA UR5, UR4, UR17, 0x3 ;  /* 0x0000001104057291 */ /* 0x002fe2000f8e18ff */
[----:B------:R-:W-:-:S04]  /*4320*/  LOP3.LUT R2, R11, UR6, RZ, 0x3c, !PT ;  /* 0x000000060b027c12 */ /* 0x000fc8000f8e3cff */
[----:B--2---:R-:W-:-:S04]  /*4330*/  SHF.L.U32 R3, R2, 0x1f, RZ ;  /* 0x0000001f02037819 */ /* 0x004fc800000006ff */
[----:B------:R-:W1:Y:S02]  /*4340*/  SYNCS.PHASECHK.TRANS64.TRYWAIT P0, [UR5], R3 ;  /* 0x00000003ff0075a7 */ /* 0x000e640008001105 */
[----:B-1----:R-:W-:Y:S05]  /*4350*/  @!P0 BRA `(.L_x_81) ;  /* 0x0000004800fc8947 */ /* 0x002fea0003800000 */
.L_x_181:
        /* <DEDUP_REMOVED lines=9> */
.L_x_183:
[----:B------:R-:W-:-:S04]  /*43f0*/  UIADD3 UR4, UPT, UPT, UR4, 0x1, URZ ;  /* 0x0000000104047890 */ /* 0x000fc8000fffe0ff */
[----:B------:R-:W-:-:S04]  /*4400*/  UISETP.NE.AND UP0, UPT, UR4, 0x4, UPT ;  /* 0x000000040400788c */ /* 0x000fc8000bf05270 */
[----:B------:R-:W-:Y:S02]  /*4410*/  USEL UR5, URZ, 0x1, UP0 ;  /* 0x00000001ff057887 */ /* 0x000fe40008000000 */
[----:B------:R-:W-:-:S04]  /*4420*/  USEL UR4, UR4, URZ, UP0 ;  /* 0x000000ff04047287 */ /* 0x000fc80008000000 */
[----:B------:R-:W-:Y:S01]  /*4430*/  ULEA UR4, UR4, UR17, 0x3 ;  /* 0x0000001104047291 */ /* 0x000fe2000f8e18ff */
[----:B-1----:R-:W-:-:S04]  /*4440*/  LOP3.LUT R3, R2, UR5, RZ, 0x3c, !PT ;  /* 0x0000000502037c12 */ /* 0x002fc8000f8e3cff */
[----:B------:R-:W-:-:S04]  /*4450*/  SHF.L.U32 R3, R3, 0x1f, RZ ;  /* 0x0000001f03037819 */ /* 0x000fc800000006ff */
[----:B------:R-:W1:Y:S02]  /*4460*/  SYNCS.PHASECHK.TRANS64.TRYWAIT P0, [UR4], R3 ;  /* 0x00000003ff0075a7 */ /* 0x000e640008001104 */
[----:B-1----:R-:W-:Y:S05]  /*4470*/  @!P0 BRA `(.L_x_83) ;  /* 0x0000004800e48947 */ /* 0x002fea0003800000 */
.L_x_185:
[----:B------:R-:W-:Y:S01]  /*4480*/  NOP ;  /* 0x0000000000007918 */ /* 0x000fe20000000000 */
[----:B-1----:R-:W1:Y:S01]  /*4490*/  LDS R0, [UR8+0x14] ;  /* 0x00001408ff007984 */ /* 0x002e620008000800 */
[----:B------:R-:W-:Y:S01]  /*44a0*/  ULOP3.LUT UR4, UR30, 0xffff, URZ, 0xc0, !UPT ;  /* 0x0000ffff1e047892 */ /* 0x000fe2000f8ec0ff */
[----:B------:R-:W-:Y:S01]  /*44b0*/  UMOV UR5, 0xffff ;  /* 0x0000ffff00057882 */ /* 0x000fe20000000000 */
[----:B------:R-:W-:Y:S02]  /*44c0*/  UMOV UR6, 0x1 ;  /* 0x0000000100067882 */ /* 0x000fe40000000000 */
[----:B------:R-:W-:-:S04]  /*44d0*/  USHF.R.U32.HI UR4, URZ, 0x5, UR4 ;  /* 0x00000005ff047899 */ /* 0x000fc80008011604 */
[----:B------:R-:W-:Y:S02]  /*44e0*/  USHF.L.U32 UR5, UR5, UR4, URZ ;  /* 0x0000000405057299 */ /* 0x000fe400080006ff */
[----:B------:R-:W-:-:S04]  /*44f0*/  USHF.L.U32 UR4, UR6, UR4, URZ ;  /* 0x0000000406047299 */ /* 0x000fc800080006ff */
[----:B-1----:R-:W-:-:S04]  /*4500*/  LOP3.LUT R0, R0, UR5, RZ, 0xc0, !PT ;  /* 0x0000000500007c12 */ /* 0x002fc8000f8ec0ff */
[----:B------:R-:W-:-:S13]  /*4510*/  ISETP.NE.AND P0, PT, R0, UR5, PT ;  /* 0x0000000500007c0c */ /* 0x000fda000bf05270 */
[----:B------:R-:W-:Y:S05]  /*4520*/  @P0 BRA `(.L_x_84) ;  /* 0x0000000000580947 */ /* 0x000fea0003800000 */
[----:B------:R-:W1:Y:S02]  /*4530*/  LDS R0, [UR8+0x18] ;  /* 0x00001808ff007984 */ /* 0x000e640008000800 */
[----:B-1----:R-:W-:-:S04]  /*4540*/  LOP3.LUT R0, R0, UR4, RZ, 0xc0, !PT ;  /* 0x0000000400007c12 */ /* 0x002fc8000f8ec0ff */
[----:B------:R-:W-:-:S13]  /*4550*/  ISETP.NE.AND P0, PT, R0, UR4, PT ;  /* 0x0000000400007c0c */ /* 0x000fda000bf05270 */
[----:B------:R-:W-:Y:S05]  /*4560*/  @P0 BRA `(.L_x_85) ;  /* 0x00000000003c0947 */ /* 0x000fea0003800000 */
[----:B------:R-:W1:Y:S01]  /*4570*/  S2R R2, SR_LANEID ;  /* 0x0000000000027919 */ /* 0x000e620000000000 */
[----:B------:R-:W-:Y:S01]  /*4580*/  ULOP3.LUT UR5, URZ, UR5, URZ, 0x33, !UPT ;  /* 0x00000005ff057292 */ /* 0x000fe2000f8e33ff */
[----:B------:R-:W-:Y:S01]  /*4590*/  LOP3.LUT R4, RZ, UR4, RZ, 0x33, !PT ;  /* 0x00000004ff047c12 */ /* 0x000fe2000f8e33ff */
[----:B------:R-:W-:Y:S02]  /*45a0*/  VOTEU.ANY UR4, UPT, PT ;  /* 0x0000000000047886 */ /* 0x000fe400038e0100 */
[----:B------:R-:W-:Y:S01]  /*45b0*/  UFLO.U32 UR4, UR4 ;  /* 0x00000004000472bd */ /* 0x000fe200080e0000 */
[----:B------:R-:W2:Y:S01]  /*45c0*/  REDUX UR6, R4 ;  /* 0x00000000040673c4 */ /* 0x000ea20000000000 */
[----:B------:R-:W-:-:S06]  /*45d0*/  IMAD.U32 R0, RZ, RZ, UR5 ;  /* 0x00000005ff007e24 */ /* 0x000fcc000f8e00ff */
[----:B------:R4:W-:Y:S01]  /*45e0*/  UTCATOMSWS.AND URZ, UR5 ;  /* 0x0000000500ff79e3 */ /* 0x0009e20008000000 */
[----:B------:R-:W3:Y:S01]  /*45f0*/  REDUX UR7, R0 ;  /* 0x00000000000773c4 */ /* 0x000ee20000000000 */
[----:B-1----:R-:W-:Y:S01]  /*4600*/  ISETP.EQ.U32.AND P0, PT, R2, UR4, PT ;  /* 0x0000000402007c0c */ /* 0x002fe2000bf02070 */
[----:B--2---:R-:W-:Y:S01]  /*4610*/  IMAD.U32 R2, RZ, RZ, UR6 ;  /* 0x00000006ff027e24 */ /* 0x004fe2000f8e00ff */
[----:B---3--:R-:W-:-:S11]  /*4620*/  MOV R3, UR7 ;  /* 0x0000000700037c02 */ /* 0x008fd60008000f00 */
[----:B------:R4:W-:Y:S04]  /*4630*/  @P0 ATOMS.AND RZ, [UR8+0x14], R3 ;  /* 0x00001403ffff098c */ /* 0x0009e8000a800008 */
[----:B------:R4:W-:Y:S01]  /*4640*/  @P0 ATOMS.AND RZ, [UR8+0x18], R2 ;  /* 0x00001802ffff098c */ /* 0x0009e2000a800008 */
[----:B------:R-:W-:Y:S05]  /*4650*/  BRA `(.L_x_86) ;  /* 0x0000000000147947 */ /* 0x000fea0003800000 */
.L_x_85:
[----:B------:R-:W-:Y:S02]  /*4660*/  MOV R2, 0x4680 ;  /* 0x0000468000027802 */ /* 0x000fe40000000f00 */
[----:B---3-5:R-:W-:Y:S05]  /*4670*/  CALL.REL.NOINC `($__internal_0_$__cuda_sm10x_tcgen05_guardrail_trap_col_being_dealloced_not_returned_by_alloc) ;  /* 0x0000004c00587944 */ /* 0x028fea0003c00000 */
[----:B------:R-:W-:Y:S05]  /*4680*/  BRA `(.L_x_86) ;  /* 0x0000000000087947 */ /* 0x000fea0003800000 */
.L_x_84:
[----:B------:R-:W-:Y:S02]  /*4690*/  MOV R2, 0x46b0 ;  /* 0x000046b000027802 */ /* 0x000fe40000000f00 */
[----:B---3-5:R-:W-:Y:S05]  /*46a0*/  CALL.REL.NOINC `($__internal_2_$__cuda_sm10x_tcgen05_guardrail_trap_unallocated_columns_being_dealloced) ;  /* 0x0000004c00647944 */ /* 0x028fea0003c00000 */
.L_x_86:
[----:B------:R-:W-:Y:S01]  /*46b0*/  NOP ;  /* 0x0000000000007918 */ /* 0x000fe20000000000 */
[----:B----4-:R-:W-:Y:S05]  /*46c0*/  EXIT ;  /* 0x000000000000794d */ /* 0x010fea0003800000 */
.L_x_68:
[----:B------:R-:W-:-:S09]  /*46d0*/  UISETP.NE.OR UP0, UPT, UR22, 0x3, !UP3 ;  /* 0x000000031600788c */ /* 0x000fd2000df05670 */
[----:B------:R-:W-:Y:S05]  /*46e0*/  BRA.U UP0, `(.L_x_87) ;  /* 0x0000000d00fc7547 */ /* 0x000fea000b800000 */
[----:B------:R-:W1:Y:S01]  /*46f0*/  S2UR UR6, SR_CgaCtaId ;  /* 0x00000000000679c3 */ /* 0x000e620000008800 */
[----:B------:R-:W2:Y:S01]  /*4700*/  LDCU UR28, c[0x0][0x370] ;  /* 0x00006e00ff1c77ac */ /* 0x000ea20008000800 */
[----:B------:R-:W-:Y:S02]  /*4710*/  HFMA2 R13, -RZ, RZ, 0, 0 ;  /* 0x00000000ff0d7431 */ /* 0x000fe400000001ff */
[----:B------:R-:W-:Y:S01]  /*4720*/  IMAD.MOV.U32 R15, RZ, RZ, 0x1 ;  /* 0x00000001ff0f7424 */ /* 0x000fe200078e00ff */
[----:B------:R-:W-:Y:S01]  /*4730*/  MOV R7, 0x2000 ;  /* 0x0000200000077802 */ /* 0x000fe20000000f00 */
[----:B------:R-:W2:Y:S01]  /*4740*/  LDCU.128 UR32, c[0x0][0xb10] ;  /* 0x00016200ff2077ac */ /* 0x000ea20008000c00 */
[----:B------:R-:W-:Y:S01]  /*4750*/  IMAD.MOV.U32 R14, RZ, RZ, RZ ;  /* 0x000000ffff0e7224 */ /* 0x000fe200078e00ff */
[----:B------:R-:W3:Y:S01]  /*4760*/  LDC.64 R16, c[0x0][0x348] ;  /* 0x0000d200ff107b82 */ /* 0x000ee20000000a00 */
[----:B------:R-:W4:Y:S01]  /*4770*/  LDCU UR27, c[0x0][0x374] ;  /* 0x00006e80ff1b77ac */ /* 0x000f220008000800 */
[----:B------:R-:W4:Y:S06]  /*4780*/  LDCU UR15, c[0x0][0xb0c] ;  /* 0x00016180ff0f77ac */ /* 0x000f2c0008000800 */
[----:B------:R-:W3:Y:S01]  /*4790*/  LDC.64 R2, c[0x0][0x888] ;  /* 0x00022200ff027b82 */ /* 0x000ee20000000a00 */
[----:B------:R-:W4:Y:S01]  /*47a0*/  LDCU UR38, c[0x0][0xb20] ;  /* 0x00016400ff2677ac */ /* 0x000f220008000800 */
[----:B------:R-:W4:Y:S06]  /*47b0*/  LDCU UR4, c[0x0][0xb30] ;  /* 0x00016600ff0477ac */ /* 0x000f2c0008000800 */
[----:B------:R-:W3:Y:S01]  /*47c0*/  LDC.64 R4, c[0x0][0x890] ;  /* 0x00022400ff047b82 */ /* 0x000ee20000000a00 */
[----:B------:R-:W-:Y:S01]  /*47d0*/  UMOV UR24, 0x400 ;  /* 0x0000040000187882 */ /* 0x000fe20000000000 */
[----:B------:R-:W-:-:S02]  /*47e0*/  UPLOP3.LUT UP3, UPT, UPT, UPT, UPT, 0x40, 0x4 ;  /* 0x000000000004789c */ /* 0x000fc40003f6e870 */
[----:B-1----:R-:W-:Y:S02]  /*47f0*/  ULEA UR24, UR6, UR24, 0x18 ;  /* 0x0000001806187291 */ /* 0x002fe4000f8ec0ff */
[----:B--2---:R-:W-:Y:S02]  /*4800*/  UIMAD.WIDE.U32 UR6, UR28, UR32, URZ ;  /* 0x000000201c0672a5 */ /* 0x004fe4000f8e00ff */
[----:B----4-:R-:W-:Y:S02]  /*4810*/  UIMAD.WIDE.U32 UR8, UR27, UR35, URZ ;  /* 0x000000231b0872a5 */ /* 0x010fe4000f8e00ff */
[----:B------:R-:W-:Y:S02]  /*4820*/  UISETP.GE.AND UP0, UPT, UR40, 0x1, UPT ;  /* 0x000000012800788c */ /* 0x000fe4000bf06270 */
[----:B------:R-:W-:Y:S01]  /*4830*/  UISETP.NE.AND UP4, UPT, UR40, 0x1, UPT ;  /* 0x000000012800788c */ /* 0x000fe2000bf85270 */
[----:B------:R-:W-:Y:S02]  /*4840*/  UMOV UR6, UR7 ;  /* 0x0000000700067c82 */ /* 0x000fe40008000000 */
[----:B------:R-:W-:Y:S01]  /*4850*/  UMOV UR29, UR9 ;  /* 0x00000009001d7c82 */ /* 0x000fe20008000000 */
[----:B------:R-:W1:Y:S01]  /*4860*/  LDCU.64 UR16, c[0x0][0xb28] ;  /* 0x00016500ff1077ac */ /* 0x000e620008000a00 */
[----:B------:R-:W-:-:S02]  /*4870*/  UISETP.NE.AND UP6, UPT, UR15, 0x1, UPT ;  /* 0x000000010f00788c */ /* 0x000fc4000bfc5270 */
[----:B------:R-:W-:Y:S02]  /*4880*/  UISETP.NE.AND UP5, UPT, UR34, 0x1, UPT ;  /* 0x000000012200788c */ /* 0x000fe4000bfa5270 */
[----:B------:R-:W-:Y:S02]  /*4890*/  USHF.R.U32.HI UR31, URZ, UR33, UR6 ;  /* 0x00000021ff1f7299 */ /* 0x000fe40008011606 */
[----:B------:R-:W-:Y:S02]  /*48a0*/  USHF.R.U32.HI UR29, URZ, UR38, UR29 ;  /* 0x00000026ff1d7299 */ /* 0x000fe4000801161d */
[----:B------:R-:W-:Y:S01]  /*48b0*/  UISETP.NE.AND UP2, UPT, UR4, 0x1, UPT ;  /* 0x000000010400788c */ /* 0x000fe2000bf45270 */
[----:B------:R-:W-:-:S10]  /*48c0*/  UMOV UR12, URZ ;  /* 0x000000ff000c7c82 */ /* 0x000fd40008000000 */
.L_x_96:
[C---:B------:R-:W-:Y:S02]  /*48d0*/  LEA R12, R14.reuse, UR24, 0x3 ;  /* 0x000000180e0c7c11 */ /* 0x040fe4000f8e18ff */
[----:B------:R-:W-:Y:S02]  /*48e0*/  SHF.L.U32 R9, R13, 0x1f, RZ ;  /* 0x0000001f0d097819 */ /* 0x000fe400000006ff */
[----:B------:R-:W-:Y:S02]  /*48f0*/  LEA R10, R14, UR24, 0x4 ;  /* 0x000000180e0a7c11 */ /* 0x000fe4000f8e20ff */
[----:B------:R-:W2:Y:S02]  /*4900*/  SYNCS.PHASECHK.TRANS64.TRYWAIT P0, [R12+URZ+0x140], R9 ;  /* 0x000140090c0075a7 */ /* 0x000ea400080011ff */
[----:B--2-4-:R-:W-:Y:S05]  /*4910*/  @!P0 BRA `(.L_x_88) ;  /* 0x0000004400d48947 */ /* 0x014fea0003800000 */
.L_x_186:
[----:B--2---:R-:W2:Y:S01]  /*4920*/  LDS.128 R8, [R10+0x1d0] ;  /* 0x0001d0000a087984 */ /* 0x004ea20000000c00 */
[----:B------:R-:W-:Y:S01]  /*4930*/  UISETP.GE.AND UP0, UPT, UR40, 0x1, UPT ;  /* 0x000000012800788c */ /* 0x000fe2000bf06270 */
[----:B------:R-:W-:Y:S01]  /*4940*/  @!PT LDS RZ, [RZ] ;  /* 0x00000000fffff984 */ /* 0x000fe20000000800 */
[----:B------:R-:W-:Y:S01]  /*4950*/  @!PT LDS RZ, [RZ] ;  /* 0x00000000fffff984 */ /* 0x000fe20000000800 */
[----:B------:R-:W-:Y:S01]  /*4960*/  @!PT LDS RZ, [RZ] ;  /* 0x00000000fffff984 */ /* 0x000fe20000000800 */
[----:B------:R-:W-:Y:S01]  /*4970*/  @!PT LDS RZ, [RZ] ;  /* 0x00000000fffff984 */ /* 0x000fe20000000800 */
[----:B------:R4:W-:Y:S06]  /*4980*/  MEMBAR.ALL.CTA ;  /* 0x0000000000007992 */ /* 0x0009ec0000008000 */
[----:B----4-:R-:W4:Y:S01]  /*4990*/  FENCE.VIEW.ASYNC.S ;  /* 0x00000000000073c6 */ /* 0x010f220000000000 */
[----:B--2---:R-:W-:Y:S11]  /*49a0*/  LOP3.LUT P0, RZ, R10, 0x1, RZ, 0xc0, !PT ;  /* 0x000000010aff7812 */ /* 0x004ff6000780c0ff */
[----:B------:R-:W-:Y:S02]  /*49b0*/  @!UPT UIADD3 URZ, UPT, UPT, URZ, URZ, URZ ;  /* 0x000000fffffff290 */ /* 0x000fe4000fffe0ff */
[----:B----4-:R-:W-:Y:S01]  /*49c0*/  VOTEU.ANY UP1, P0 ;  /* 0x0000000000ff7886 */ /* 0x010fe20000020100 */
[----:B------:R-:W-:Y:S11]  /*49d0*/  PLOP3.LUT P0, PT, PT, PT, UP1, 0x80, 0x8 ;  /* 0x000000000008781c */ /* 0x000ff60003f0f018 */
[----:B------:R-:W-:Y:S02]  /*49e0*/  @!UPT UIADD3 URZ, UPT, UPT, URZ, URZ, URZ ;  /* 0x000000fffffff290 */ /* 0x000fe4000fffe0ff */
[----:B------:R-:W-:Y:S02]  /*49f0*/  @P0 SHF.R.U32.HI R0, RZ, 0x10, R9 ;  /* 0x00000010ff000819 */ /* 0x000fe40000011609 */
[----:B------:R-:W-:Y:S02]  /*4a00*/  @P0 MOV R6, R8 ;  /* 0x0000000800060202 */ /* 0x000fe40000000f00 */
[----:B------:R-:W-:Y:S01]  /*4a10*/  @P0 R2UR UR4, R0 ;  /* 0x00000000000402ca */ /* 0x000fe200000e0000 */
[----:B------:R-:W-:Y:S01]  /*4a20*/  VIADD R0, R12, 0x150 ;  /* 0x000001500c007836 */ /* 0x000fe20000000000 */
[----:B------:R-:W-:Y:S02]  /*4a30*/  @P0 LOP3.LUT R8, R9, 0xffff, RZ, 0xc0, !PT ;  /* 0x0000ffff09080812 */ /* 0x000fe400078ec0ff */
[----:B------:R-:W-:Y:S02]  /*4a40*/  @P0 R2UR UR6, R6 ;  /* 0x00000000060602ca */ /* 0x000fe400000e0000 */
[----:B------:R-:W-:Y:S02]  /*4a50*/  PRMT R0, RZ, 0x654, R0 ;  /* 0x00000654ff007816 */ /* 0x000fe40000000000 */
[----:B------:R-:W-:Y:S02]  /*4a60*/  @P0 R2UR UR5, R8 ;  /* 0x00000000080502ca */ /* 0x000fe400000e0000 */
[----:B------:R2:W-:Y:S03]  /*4a70*/  SYNCS.ARRIVE.TRANS64.RED.A1T0 RZ, [R0+URZ], RZ ;  /* 0x000000ff00ff79a7 */ /* 0x0005e600081004ff */
[----:B------:R-:W-:Y:S04]  /*4a80*/  @UP1 UMOV UR26, UR4 ;  /* 0x00000004001a1c82 */ /* 0x000fe80008000000 */
[----:B------:R-:W-:Y:S04]  /*4a90*/  @UP1 UMOV UR14, UR6 ;  /* 0x00000006000e1c82 */ /* 0x000fe80008000000 */
[----:B------:R-:W-:Y:S01]  /*4aa0*/  @UP1 UMOV UR13, UR5 ;  /* 0x00000005000d1c82 */ /* 0x000fe20008000000 */
[----:B------:R-:W-:Y:S05]  /*4ab0*/  BRA.U !UP0, `(.L_x_89) ;  /* 0x0000000108a47547 */ /* 0x000fea000b800000 */
[----:B------:R-:W-:Y:S02]  /*4ac0*/  UIMAD.WIDE.U32 UR8, UR13, UR35, URZ ;  /* 0x000000230d0872a5 */ /* 0x000fe4000f8e00ff */
[----:B------:R-:W-:Y:S02]  /*4ad0*/  UIMAD.WIDE.U32 UR10, UR14, UR32, URZ ;  /* 0x000000200e0a72a5 */ /* 0x000fe4000f8e00ff */
[----:B------:R-:W-:Y:S02]  /*4ae0*/  USEL UR4, UR27, UR29, !UP5 ;  /* 0x0000001d1b047287 */ /* 0x000fe4000e800000 */
[----:B------:R-:W-:Y:S02]  /*4af0*/  USEL UR7, UR28, UR31, !UP6 ;  /* 0x0000001f1c077287 */ /* 0x000fe4000f000000 */
[----:B-1----:R-:W-:Y:S02]  /*4b00*/  UIMAD.WIDE.U32 UR18, UR4, UR16, URZ ;  /* 0x00000010041272a5 */ /* 0x002fe4000f8e00ff */
[----:B------:R-:W-:Y:S01]  /*4b10*/  UIMAD.WIDE.U32 UR20, UR7, UR16, URZ ;  /* 0x00000010071472a5 */ /* 0x000fe2000f8e00ff */
[----:B------:R-:W-:Y:S02]  /*4b20*/  UMOV UR5, UR9 ;  /* 0x0000000900057c82 */ /* 0x000fe40008000000 */
[----:B------:R-:W-:Y:S03]  /*4b30*/  USHF.R.U32.HI UR6, URZ, UR38, UR5 ;  /* 0x00000026ff067299 */ /* 0x000fe60008011605 */
[----:B------:R-:W-:Y:S01]  /*4b40*/  UMOV UR5, UR11 ;  /* 0x0000000b00057c82 */ /* 0x000fe20008000000 */
[----:B------:R-:W-:Y:S02]  /*4b50*/  USEL UR6, UR13, UR6, !UP5 ;  /* 0x000000060d067287 */ /* 0x000fe4000e800000 */
[----:B------:R-:W-:Y:S02]  /*4b60*/  USHF.R.U32.HI UR8, URZ, UR33, UR5 ;  /* 0x00000021ff087299 */ /* 0x000fe40008011605 */
[----:B------:R-:W-:Y:S01]  /*4b70*/  UIMAD.WIDE.U32 UR10, UR6, UR16, URZ ;  /* 0x00000010060a72a5 */ /* 0x000fe2000f8e00ff */
[----:B------:R-:W-:Y:S02]  /*4b80*/  UMOV UR5, UR19 ;  /* 0x0000001300057c82 */ /* 0x000fe40008000000 */
[----:B------:R-:W-:Y:S03]  /*4b90*/  @UP4 USHF.R.U32.HI UR4, URZ, UR17, UR5 ;  /* 0x00000011ff044299 */ /* 0x000fe60008011605 */
[----:B------:R-:W-:Y:S01]  /*4ba0*/  UMOV UR5, UR21 ;  /* 0x0000001500057c82 */ /* 0x000fe20008000000 */
[----:B------:R-:W-:Y:S02]  /*4bb0*/  UIMAD UR4, UR40, UR4, URZ ;  /* 0x00000004280472a4 */ /* 0x000fe4000f8e02ff */
[----:B------:R-:W-:Y:S02]  /*4bc0*/  @UP4 USHF.R.U32.HI UR7, URZ, UR17, UR5 ;  /* 0x00000011ff074299 */ /* 0x000fe40008011605 */
[----:B------:R-:W-:Y:S02]  /*4bd0*/  USEL UR5, UR14, UR8, !UP6 ;  /* 0x000000080e057287 */ /* 0x000fe4000f000000 */
[----:B------:R-:W-:Y:S02]  /*4be0*/  UIMAD UR8, UR40, UR7, URZ ;  /* 0x00000007280872a4 */ /* 0x000fe4000f8e02ff */
[----:B------:R-:W-:Y:S03]  /*4bf0*/  UISETP.GE.AND UP0, UPT, UR6, UR4, UPT ;  /* 0x000000040600728c */ /* 0x000fe6000bf06270 */
[----:B------:R-:W-:Y:S01]  /*4c00*/  UMOV UR4, UR11 ;  /* 0x0000000b00047c82 */ /* 0x000fe20008000000 */
[----:B------:R-:W-:Y:S02]  /*4c10*/  UISETP.GE.OR UP0, UPT, UR5, UR8, UP0 ;  /* 0x000000080500728c */ /* 0x000fe40008706670 */
[----:B------:R-:W-:Y:S02]  /*4c20*/  USHF.R.U32.HI UR4, URZ, UR17, UR4 ;  /* 0x00000011ff047299 */ /* 0x000fe40008011604 */
[----:B------:R-:W-:Y:S02]  /*4c30*/  UIMAD.WIDE.U32 UR8, UR5, UR16, URZ ;  /* 0x00000010050872a5 */ /* 0x000fe4000f8e00ff */
[----:B------:R-:W-:Y:S04]  /*4c40*/  USEL UR10, UR6, UR4, !UP4 ;  /* 0x00000004060a7287 */ /* 0x000fe8000e000000 */
[----:B------:R-:W-:Y:S01]  /*4c50*/  UIADD3 UR11, UPT, UPT, -UR10, URZ, URZ ;  /* 0x000000ff0a0b7290 */ /* 0x000fe2000fffe1ff */
[----:B------:R-:W-:Y:S02]  /*4c60*/  @!UP0 UMOV UR4, UR9 ;  /* 0x0000000900048c82 */ /* 0x000fe40008000000 */
[----:B------:R-:W-:Y:S02]  /*4c70*/  @!UP0 USHF.R.U32.HI UR4, URZ, UR17, UR4 ;  /* 0x00000011ff048299 */ /* 0x000fe40008011604 */
[----:B------:R-:W-:Y:S02]  /*4c80*/  UIMAD UR8, UR40, UR11, UR6 ;  /* 0x0000000b280872a4 */ /* 0x000fe4000f8e0206 */
[----:B------:R-:W-:Y:S04]  /*4c90*/  @!UP0 USEL UR4, UR5, UR4, !UP4 ;  /* 0x0000000405048287 */ /* 0x000fe8000e000000 */
[----:B------:R-:W-:Y:S02]  /*4ca0*/  @!UP0 UIMAD UR8, UR7, UR8, UR4 ;  /* 0x00000008070882a4 */ /* 0x000fe4000f8e0204 */
[----:B------:R-:W-:Y:S02]  /*4cb0*/  @!UP0 UIADD3 UR9, UPT, UPT, UR10, -UR4, URZ ;  /* 0x800000040a098290 */ /* 0x000fe4000fffe0ff */
[----:B------:R-:W-:Y:S02]  /*4cc0*/  UIADD3 UR4, UPT, UPT, -UR5, URZ, URZ ;  /* 0x000000ff05047290 */ /* 0x000fe4000fffe1ff */
[----:B------:R-:W-:Y:S02]  /*4cd0*/  UIADD3 UR7, UPT, UPT, -UR6, URZ, URZ ;  /* 0x000000ff06077290 */ /* 0x000fe4000fffe1ff */
[----:B------:R-:W-:Y:S02]  /*4ce0*/  @!UP0 UIMAD UR6, UR9, UR40, UR5 ;  /* 0x00000028090682a4 */ /* 0x000fe4000f8e0205 */
[----:B------:R-:W-:Y:S02]  /*4cf0*/  UIMAD UR14, UR15, UR4, UR14 ;  /* 0x000000040f0e72a4 */ /* 0x000fe4000f8e020e */
[----:B------:R-:W-:Y:S01]  /*4d00*/  UIMAD UR13, UR34, UR7, UR13 ;  /* 0x00000007220d72a4 */ /* 0x000fe2000f8e020d */
[----:B------:R-:W-:Y:S02]  /*4d10*/  @!UP0 UMOV UR5, UR8 ;  /* 0x0000000800058c82 */ /* 0x000fe40008000000 */
[----:B------:R-:W-:Y:S02]  /*4d20*/  UIMAD UR14, UR5, UR15, UR14 ;  /* 0x0000000f050e72a4 */ /* 0x000fe4000f8e020e */
[----:B------:R-:W-:Y:S11]  /*4d30*/  UIMAD UR13, UR6, UR34, UR13 ;  /* 0x00000022060d72a4 */ /* 0x000ff6000f8e020d */
[----:B------:R-:W-:Y:S01]  /*4d40*/  @!UPT UIADD3 URZ, UPT, UPT, URZ, URZ, URZ ;  /* 0x000000fffffff290 */ /* 0x000fe2000fffe0ff */
.L_x_89:
[----:B------:R-:W4:Y:S01]  /*4d50*/  @!UP2 LDCU.128 UR20, c[0x0][0xb10] ;  /* 0x00016200ff14a7ac */ /* 0x000f220008000c00 */
[C---:B---3--:R-:W-:Y:S02]  /*4d60*/  ISETP.NE.U32.AND P1, PT, R4.reuse, RZ, PT ;  /* 0x000000ff0400720c */ /* 0x048fe40003f25070 */
[----:B------:R-:W-:Y:S02]  /*4d70*/  ISETP.NE.U32.AND P0, PT, R4, RZ, PT ;  /* 0x000000ff0400720c */ /* 0x000fe40003f05070 */
[C---:B------:R-:W-:Y:S02]  /*4d80*/  ISETP.NE.AND.EX P1, PT, R5.reuse, RZ, PT, P1 ;  /* 0x000000ff0500720c */ /* 0x040fe40003f25310 */
[----:B------:R-:W-:Y:S01]  /*4d90*/  ISETP.NE.AND.EX P0, PT, R5, RZ, PT, P0 ;  /* 0x000000ff0500720c */ /* 0x000fe20003f05300 */
[----:B------:R-:W3:Y:S01]  /*4da0*/  @!UP2 LDCU UR5, c[0x0][0xb0c] ;  /* 0x00016180ff05a7ac */ /* 0x000ee20008000800 */
[----:B------:R-:W-:Y:S02]  /*4db0*/  USHF.L.U32 UR11, UR25, 0x7, URZ ;  /* 0x00000007190b7899 */ /* 0x000fe400080006ff */
[----:B------:R-:W-:Y:S02]  /*4dc0*/  USHF.L.U32 UR10, UR30, 0x6, URZ ;  /* 0x000000061e0a7899 */ /* 0x000fe400080006ff */
[----:B----4-:R-:W-:Y:S07]  /*4dd0*/  UIMAD.WIDE.U32 UR6, UR14, UR20, URZ ;  /* 0x000000140e0672a5 */ /* 0x010fee000f8e00ff */
[----:B------:R-:W-:Y:S01]  /*4de0*/  @!UP2 UMOV UR4, UR7 ;  /* 0x000000070004ac82 */ /* 0x000fe20008000000 */
[----:B---3--:R-:W-:Y:S02]  /*4df0*/  @!UP2 UISETP.NE.AND UP0, UPT, UR5, 0x1, UPT ;  /* 0x000000010500a88c */ /* 0x008fe4000bf05270 */
[----:B------:R-:W-:Y:S02]  /*4e00*/  @!UP2 USHF.R.U32.HI UR4, URZ, UR21, UR4 ;  /* 0x00000015ff04a299 */ /* 0x000fe40008011604 */
[----:B------:R-:W-:Y:S02]  /*4e10*/  UIMAD.WIDE.U32 UR6, UR13, UR23, URZ ;  /* 0x000000170d0672a5 */ /* 0x000fe4000f8e00ff */
[----:B------:R-:W-:Y:S02]  /*4e20*/  @!UP2 USEL UR8, UR14, UR4, !UP0 ;  /* 0x000000040e08a287 */ /* 0x000fe4000c000000 */
[----:B------:R-:W-:Y:S03]  /*4e30*/  @!UP2 UISETP.NE.AND UP0, UPT, UR22, 0x1, UPT ;  /* 0x000000011600a88c */ /* 0x000fe6000bf05270 */
[----:B------:R-:W-:Y:S02]  /*4e40*/  @!UP2 UMOV UR6, UR7 ;  /* 0x000000070006ac82 */ /* 0x000fe40008000000 */
[----:B------:R-:W3:Y:S02]  /*4e50*/  @!UP2 LDCU UR4, c[0x0][0xb20] ;  /* 0x00016400ff04a7ac */ /* 0x000ee40008000800 */
[----:B---3--:R-:W-:Y:S04]  /*4e60*/  @!UP2 USHF.R.U32.HI UR6, URZ, UR4, UR6 ;  /* 0x00000004ff06a299 */ /* 0x008fe80008011606 */
[----:B------:R-:W-:Y:S04]  /*4e70*/  @!UP2 USEL UR6, UR13, UR6, !UP0 ;  /* 0x000000060d06a287 */ /* 0x000fe8000c000000 */
[----:B------:R-:W-:Y:S02]  /*4e80*/  @!UP2 UIADD3 UR4, UPT, UPT, -UR8, UR6, URZ ;  /* 0x000000060804a290 */ /* 0x000fe4000fffe1ff */
[----:B------:R-:W-:Y:S02]  /*4e90*/  @!UP2 UIADD3 UR6, UPT, UPT, UR8, -UR6, URZ ;  /* 0x800000060806a290 */ /* 0x000fe4000fffe0ff */
[----:B------:R-:W-:Y:S02]  /*4ea0*/  @!UP2 UIMAD UR14, UR4, UR5, UR14 ;  /* 0x00000005040ea2a4 */ /* 0x000fe4000f8e020e */
[----:B------:R-:W-:Y:S01]  /*4eb0*/  @!UP2 UIMAD UR13, UR6, UR22, UR13 ;  /* 0x00000016060da2a4 */ /* 0x000fe2000f8e020d */
[----:B------:R-:W-:Y:S11]  /*4ec0*/  BRA.U UP3, `(.L_x_90) ;  /* 0x0000000103107547 */ /* 0x000ff6000b800000 */
[----:B--2---:R-:W-:Y:S04]  /*4ed0*/  MOV R0, UR37 ;  /* 0x0000002500007c02 */ /* 0x004fe80008000f00 */
[----:B------:R-:W-:Y:S04]  /*4ee0*/  SHF.L.U32 R9, R0, 0x1f, RZ ;  /* 0x0000001f00097819 */ /* 0x000fe800000006ff */
[----:B------:R-:W2:Y:S02]  /*4ef0*/  SYNCS.PHASECHK.TRANS64.TRYWAIT P2, [UR24+0x138], R9 ;  /* 0x00013809ff0075a7 */ /* 0x000ea40008041118 */
[----:B--2---:R-:W-:Y:S05]  /*4f00*/  @!P2 BRA `(.L_x_91) ;  /* 0x00000040006ca947 */ /* 0x004fea0003800000 */
.L_x_90:
[----:B------:R-:W-:Y:S05]  /*4f10*/  @!P1 BRA `(.L_x_92) ;  /* 0x0000000000309947 */ /* 0x000fea0003800000 */
[----:B------:R-:W-:Y:S01]  /*4f20*/  ISETP.NE.U32.AND P1, PT, R2, RZ, PT ;  /* 0x000000ff0200720c */ /* 0x000fe20003f25070 */
[----:B------:R-:W3:Y:S01]  /*4f30*/  LDCU.64 UR4, c[0x0][0x358] ;  /* 0x00006b00ff0477ac */ /* 0x000ee20008000a00 */
[----:B------:R-:W-:Y:S02]  /*4f40*/  IMAD.MOV.U32 R84, RZ, RZ, 0x1 ;  /* 0x00000001ff547424 */ /* 0x000fe400078e00ff */
[----:B------:R-:W-:Y:S11]  /*4f50*/  ISETP.NE.AND.EX P1, PT, R3, RZ, PT, P1 ;  /* 0x000000ff0300720c */ /* 0x000ff60003f25310 */
[----:B------:R-:W-:Y:S02]  /*4f60*/  @!UPT UIADD3 URZ, UPT, UPT, URZ, URZ, URZ ;  /* 0x000000fffffff290 */ /* 0x000fe4000fffe0ff */
[----:B--2---:R-:W2:Y:S01]  /*4f70*/  @P1 LDC.64 R8, c[0x0][0x888] ;  /* 0x00022200ff081b82 */ /* 0x004ea20000000a00 */
[----:B------:R-:W-:Y:S04]  /*4f80*/  @P1 IMAD R0, R4, UR36, RZ ;  /* 0x0000002404001c24 */ /* 0x000fe8000f8e02ff */
[----:B--2---:R-:W-:Y:S04]  /*4f90*/  @P1 IMAD.WIDE R8, R0, 0x4, R8 ;  /* 0x0000000400081825 */ /* 0x004fe800078e0208 */
[----:B------:R-:W-:Y:S01]  /*4fa0*/  HFMA2 R0, -RZ, RZ, 0, 5.9604644775390625e-08 ;  /* 0x00000001ff007431 */ /* 0x000fe200000001ff */
[----:B---3-5:R3:W5:Y:S04]  /*4fb0*/  @P1 LDG.E R41, desc[UR4][R8.64] ;  /* 0x0000000408291981 */ /* 0x028768000c1e1900 */
[----:B------:R-:W-:Y:S01]  /*4fc0*/  @!P1 PRMT R84, R0, 0x7610, R84 ;  /* 0x0000761000549816 */ /* 0x000fe20000000054 */
[----:B---3--:R-:W4:Y:S06]  /*4fd0*/  @!P1 LDC R41, c[0x0][0x880] ;  /* 0x00022000ff299b82 */ /* 0x008f2c0000000800 */
.L_x_92:
[----:B----45:R-:W-:Y:S01]  /*4fe0*/  @!P0 FSETP.EQ.AND P1, PT, R41, RZ, PT ;  /* 0x000000ff2900820b */ /* 0x030fe20003f22000 */
[----:B------:R-:W-:Y:S01]  /*4ff0*/  @!UPT UIADD3 URZ, UPT, UPT, URZ, URZ, URZ ;  /* 0x000000fffffff290 */ /* 0x000fe2000fffe0ff */
[----:B------:R-:W-:Y:S11]  /*5000*/  @!P0 BRA `(.L_x_93) ;  /* 0x0000000000188947 */ /* 0x000ff60003800000 */
[----:B------:R-:W-:Y:S02]  /*5010*/  LOP3.LUT P0, RZ, R84, 0xff, RZ, 0xc0, !PT ;  /* 0x000000ff54ff7812 */ /* 0x000fe4000780c0ff */
[----:B------:R-:W-:Y:S04]  /*5020*/  ISETP.NE.U32.AND P1, PT, R2, RZ, PT ;  /* 0x000000ff0200720c */ /* 0x000fe80003f25070 */
[----:B------:R-:W-:Y:S04]  /*5030*/  ISETP.NE.AND.EX P1, PT, R3, RZ, PT, P1 ;  /* 0x000000ff0300720c */ /* 0x000fe80003f25310 */
[----:B------:R-:W-:Y:S03]  /*5040*/  PLOP3.LUT P1, PT, P1, PT, PT, 0x8, 0x80 ;  /* 0x000000000080781c */ /* 0x000fe60000f2e170 */
[----:B------:R-:W-:Y:S11]  /*5050*/  @P0 FSETP.EQ.AND P1, PT, R41, RZ, PT ;  /* 0x000000ff2900020b */ /* 0x000ff60003f22000 */
[----:B------:R-:W-:Y:S02]  /*5060*/  @!UPT UIADD3 URZ, UPT, UPT, URZ, URZ, URZ ;  /* 0x000000fffffff290 */ /* 0x000fe4000fffe0ff */
.L_x_93:
[----:B------:R-:W-:Y:S01]  /*5070*/  ULEA UR4, UR12, UR24, 0x3 ;  /* 0x000000180c047291 */ /* 0x000fe2000f8e18ff */
[----:B--2---:R-:W-:Y:S02]  /*5080*/  SHF.L.U32 R9, R15, 0x1f, RZ ;  /* 0x0000001f0f097819 */ /* 0x004fe400000006ff */
[----:B------:R-:W-:Y:S04]  /*5090*/  ELECT P0, URZ, PT ;  /* 0x0000000000ff782f */ /* 0x000fe80003800000 */
[----:B------:R-:W-:Y:S02]  /*50a0*/  PLOP3.LUT P1, PT, P1, P0, PT, 0xf2, 0x2f ;  /* 0x00000000002f781c */ /* 0x000fe40000f21e72 */
[----:B------:R-:W2:Y:S11]  /*50b0*/  SYNCS.PHASECHK.TRANS64.TRYWAIT P2, [UR4+0x118], R9 ;  /* 0x00011809ff0075a7 */ /* 0x000eb60008041104 */
[----:B------:R-:W-:Y:S05]  /*50c0*/  @!P1 IADD3 R8, P0, PT, R16, 0x580, RZ ;  /* 0x0000058010089810 */ /* 0x000fea0007f1e0ff */
[----:B------:R-:W-:Y:S01]  /*50d0*/  @!P1 IMAD.X R6, RZ, RZ, R17, P0 ;  /* 0x000000ffff069224 */ /* 0x000fe200000e0611 */
[----:B--2---:R-:W-:Y:S07]  /*50e0*/  @!P2 BRA `(.L_x_94) ;  /* 0x00000040000ca947 */ /* 0x004fee0003800000 */
.L_x_189:
[----:B------:R-:W3:Y:S01]  /*50f0*/  S2UR UR20, SR_CgaCtaId ;  /* 0x00000000001479c3 */ /* 0x000ee20000008800 */
[----:B------:R-:W-:Y:S01]  /*5100*/  @!P1 R2UR UR7, R6 ;  /* 0x00000000060792ca */ /* 0x000fe200000e0000 */
[----:B------:R-:W-:Y:S01]  /*5110*/  UIADD3 UR5, UPT, UPT, UR12, 0x1, URZ ;  /* 0x000000010c057890 */ /* 0x000fe2000fffe0ff */
[----:B------:R-:W-:Y:S01]  /*5120*/  @!P1 R2UR UR6, R8 ;  /* 0x00000000080692ca */ /* 0x000fe200000e0000 */
[----:B------:R-:W-:Y:S01]  /*5130*/  UIADD3 UR9, UPT, UPT, UR4, 0x100, URZ ;  /* 0x0000010004097890 */ /* 0x000fe2000fffe0ff */
[----:B------:R-:W-:Y:S01]  /*5140*/  @!P1 IMAD.MOV.U32 R6, RZ, RZ, 0x2000 ;  /* 0x00002000ff069424 */ /* 0x000fe200078e00ff */
[----:B------:R-:W-:Y:S01]  /*5150*/  UISETP.NE.AND UP0, UPT, UR5, 0x3, UPT ;  /* 0x000000030500788c */ /* 0x000fe2000bf05270 */
[----:B------:R-:W-:Y:S01]  /*5160*/  VIADD R14, R14, 0x1 ;  /* 0x000000010e0e7836 */ /* 0x000fe20000000000 */
[----:B------:R-:W-:Y:S01]  /*5170*/  UMOV UR22, 0x0 ;  /* 0x0000000000167882 */ /* 0x000fe20000000000 */
[----:B------:R-:W-:Y:S05]  /*5180*/  UMOV UR23, 0x10000000 ;  /* 0x1000000000177882 */ /* 0x000fea0000000000 */
[----:B--2---:R-:W-:Y:S01]  /*5190*/  IMAD.U32 R9, RZ, RZ, UR7 ;  /* 0x00000007ff097e24 */ /* 0x004fe2000f8e00ff */
[----:B------:R-:W-:Y:S01]  /*51a0*/  USEL UR7, URZ, 0x1, UP0 ;  /* 0x00000001ff077887 */ /* 0x000fe20008000000 */
[----:B------:R-:W-:Y:S01]  /*51b0*/  IMAD.U32 R8, RZ, RZ, UR6 ;  /* 0x00000006ff087e24 */ /* 0x000fe2000f8e00ff */
[----:B------:R-:W-:Y:S02]  /*51c0*/  USEL UR6, UR5, URZ, UP0 ;  /* 0x000000ff05067287 */ /* 0x000fe40008000000 */
[----:B------:R-:W-:Y:S01]  /*51d0*/  VOTEU.ALL UP0, P1 ;  /* 0x0000000000ff7886 */ /* 0x000fe20000800000 */
[----:B------:R-:W-:Y:S02]  /*51e0*/  @!P1 R2UR UR19, R9 ;  /* 0x00000000091392ca */ /* 0x000fe400000e0000 */
[----:B------:R-:W-:Y:S02]  /*51f0*/  @!P1 R2UR UR18, R8 ;  /* 0x00000000081292ca */ /* 0x000fe400000e0000 */
[----:B------:R-:W-:Y:S01]  /*5200*/  @!UP0 ULEA UR5, UR12, UR24, 0xd ;  /* 0x000000180c058291 */ /* 0x000fe2000f8e68ff */
[----:B------:R-:W-:Y:S01]  /*5210*/  LOP3.LUT R15, R15, UR7, RZ, 0x3c, !PT ;  /* 0x000000070f0f7c12 */ /* 0x000fe2000f8e3cff */
[----:B---3--:R-:W-:Y:S02]  /*5220*/  UPRMT UR20, UR20, 0x654, UR9 ;  /* 0x0000065414147896 */ /* 0x008fe40008000009 */
[----:B------:R-:W-:Y:S01]  /*5230*/  @!UP0 UIADD3 UR8, UPT, UPT, UR5, 0x200, URZ ;  /* 0x0000020005088890 */ /* 0x000fe2000fffe0ff */
[----:B------:R-:W-:Y:S01]  /*5240*/  SHF.L.U32 R0, R15, 0x1f, RZ ;  /* 0x0000001f0f007819 */ /* 0x000fe200000006ff */
[----:B------:R-:W-:Y:S01]  /*5250*/  VOTEU.ALL UP0, P1 ;  /* 0x0000000000ff7886 */ /* 0x000fe20000800000 */
[----:B------:R-:W-:Y:S01]  /*5260*/  UMOV UR12, UR36 ;  /* 0x00000024000c7c82 */ /* 0x000fe20008000000 */
[----:B------:R-:W-:Y:S05]  /*5270*/  ULEA UR5, UR6, UR24, 0x3 ;  /* 0x0000001806057291 */ /* 0x000fea000f8e18ff */
[----:B------:R2:W-:Y:S01]  /*5280*/  @!UP0 UTMALDG.3D [UR8], [UR18], desc[UR22] ;  /* 0x00001608120085b4 */ /* 0x0005e20008011000 */
[----:B------:R2:W-:Y:S01]  /*5290*/  @!P1 SYNCS.ARRIVE.TRANS64.RED.A0TR RZ, [UR4+0x100], R6 ;  /* 0x00010006ffff99a7 */ /* 0x0005e20008300404 */
[----:B------:R-:W-:Y:S02]  /*52a0*/  SYNCS.ARRIVE.TRANS64.RED.A1T0 RZ, [UR20], RZ ;  /* 0x000000ffffff79a7 */ /* 0x000fe40008100414 */
[----:B------:R-:W3:Y:S02]  /*52b0*/  SYNCS.PHASECHK.TRANS64.TRYWAIT P0, [UR5+0x118], R0 ;  /* 0x00011800ff0075a7 */ /* 0x000ee40008001105 */
[----:B--23--:R-:W-:Y:S05]  /*52c0*/  @!P0 BRA `(.L_x_95) ;  /* 0x0000003c00ac8947 */ /* 0x00cfea0003800000 */
.L_x_191:
[----:B------:R-:W3:Y:S01]  /*52d0*/  S2UR UR12, SR_CgaCtaId ;  /* 0x00000000000c79c3 */ /* 0x000ee20000008800 */
[----:B------:R-:W-:Y:S01]  /*52e0*/  UIADD3 UR9, UPT, UPT, UR5, 0x100, URZ ;  /* 0x0000010005097890 */ /* 0x000fe2000fffe0ff */
[----:B------:R-:W-:Y:S01]  /*52f0*/  @!P1 IADD3 R6, P0, PT, R16, 0x580, RZ ;  /* 0x0000058010069810 */ /* 0x000fe20007f1e0ff */
[----:B------:R-:W-:Y:S01]  /*5300*/  UPLOP3.LUT UP3, UPT, UPT, UPT, UPT, 0x80, 0x8 ;  /* 0x000000000008789c */ /* 0x000fe20003f6f070 */
[----:B------:R-:W-:Y:S01]  /*5310*/  R2UR UR23, R86 ;  /* 0x00000000561772ca */ /* 0x000fe200000e0000 */
[----:B------:R-:W-:Y:S01]  /*5320*/  UMOV UR20, 0x0 ;  /* 0x0000000000147882 */ /* 0x000fe20000000000 */
[----:B------:R-:W-:Y:S01]  /*5330*/  @!P1 R2UR UR7, R6 ;  /* 0x00000000060792ca */ /* 0x000fe200000e0000 */
[----:B--2---:R-:W-:Y:S01]  /*5340*/  @!P1 IMAD.X R0, RZ, RZ, R17, P0 ;  /* 0x000000ffff009224 */ /* 0x004fe200000e0611 */
[----:B------:R-:W-:Y:S01]  /*5350*/  UMOV UR21, 0x10000000 ;  /* 0x1000000000157882 */ /* 0x000fe20000000000 */
[----:B------:R-:W-:Y:S01]  /*5360*/  VOTEU.ALL UP0, P1 ;  /* 0x0000000000ff7886 */ /* 0x000fe20000800000 */
[----:B------:R-:W-:Y:S02]  /*5370*/  R2UR UR22, R87 ;  /* 0x00000000571672ca */ /* 0x000fe400000e0000 */
[----:B------:R-:W-:Y:S02]  /*5380*/  @!P1 R2UR UR4, R0 ;  /* 0x00000000000492ca */ /* 0x000fe400000e0000 */
[----:B------:R-:W-:Y:S01]  /*5390*/  @!UP0 UIADD3 UR10, UPT, UPT, UR10, 0x20, URZ ;  /* 0x000000200a0a8890 */ /* 0x000fe2000fffe0ff */
[C---:B------:R-:W-:Y:S02]  /*53a0*/  ISETP.NE.AND P0, PT, R14.reuse, 0x2, PT ;  /* 0x000000020e00780c */ /* 0x040fe40003f05270 */
[----:B------:R-:W-:Y:S02]  /*53b0*/  UIADD3 UR30, UPT, UPT, UR13, UR23, URZ ;  /* 0x000000170d1e7290 */ /* 0x000fe4000fffe0ff */
[----:B------:R-:W-:Y:S01]  /*53c0*/  IMAD.U32 R8, RZ, RZ, UR7 ;  /* 0x00000007ff087e24 */ /* 0x000fe2000f8e00ff */
[----:B------:R-:W-:Y:S02]  /*53d0*/  SEL R0, RZ, 0x1, P0 ;  /* 0x00000001ff007807 */ /* 0x000fe40000000000 */
[----:B------:R-:W-:Y:S01]  /*53e0*/  SEL R14, R14, RZ, P0 ;  /* 0x000000ff0e0e7207 */ /* 0x000fe20000000000 */
[----:B------:R-:W-:Y:S01]  /*53f0*/  UIADD3 UR25, UPT, UPT, UR14, UR22, URZ ;  /* 0x000000160e197290 */ /* 0x000fe2000fffe0ff */
[----:B------:R-:W-:Y:S01]  /*5400*/  @!P1 R2UR UR18, R8 ;  /* 0x00000000081292ca */ /* 0x000fe200000e0000 */
[----:B------:R-:W-:Y:S01]  /*5410*/  IMAD.U32 R9, RZ, RZ, UR4 ;  /* 0x00000004ff097e24 */ /* 0x000fe2000f8e00ff */
[----:B------:R-:W-:Y:S01]  /*5420*/  @!UP0 ULEA UR4, UR6, UR24, 0xd ;  /* 0x0000001806048291 */ /* 0x000fe2000f8e68ff */
[----:B------:R-:W-:Y:S03]  /*5430*/  LOP3.LUT R13, R13, R0, RZ, 0x3c, !PT ;  /* 0x000000000d0d7212 */ /* 0x000fe600078e3cff */
[----:B------:R-:W-:Y:S01]  /*5440*/  @!P1 R2UR UR19, R9 ;  /* 0x00000000091392ca */ /* 0x000fe200000e0000 */
[----:B------:R-:W-:Y:S02]  /*5450*/  @!UP0 UIADD3 UR8, UPT, UPT, UR4, 0x200, URZ ;  /* 0x0000020004088890 */ /* 0x000fe4000fffe0ff */
[----:B---3--:R-:W-:Y:S01]  /*5460*/  UPRMT UR4, UR12, 0x654, UR9 ;  /* 0x000006540c047896 */ /* 0x008fe20008000009 */
[----:B------:R-:W-:Y:S02]  /*5470*/  VOTEU.ALL UP0, P1 ;  /* 0x0000000000ff7886 */ /* 0x000fe40000800000 */
[----:B------:R-:W-:Y:S01]  /*5480*/  UMOV UR12, UR36 ;  /* 0x00000024000c7c82 */ /* 0x000fe20008000000 */
[----:B------:R-:W-:Y:S06]  /*5490*/  UMOV UR36, UR26 ;  /* 0x0000001a00247c82 */ /* 0x000fec0008000000 */
[----:B------:R2:W-:Y:S01]  /*54a0*/  @!UP0 UTMALDG.3D [UR8], [UR18], desc[UR20] ;  /* 0x00001408120085b4 */ /* 0x0005e20008011000 */
[----:B------:R4:W-:Y:S01]  /*54b0*/  @!P1 SYNCS.ARRIVE.TRANS64.RED.A0TR RZ, [UR5+0x100], R7 ;  /* 0x00010007ffff99a7 */ /* 0x0009e20008300405 */
[----:B------:R-:W-:Y:S01]  /*54c0*/  SYNCS.ARRIVE.TRANS64.RED.A1T0 RZ, [UR4], RZ ;  /* 0x000000ffffff79a7 */ /* 0x000fe20008100404 */
[----:B------:R-:W-:Y:S04]  /*54d0*/  UIADD3 UR4, UPT, UPT, UR6, 0x1, URZ ;  /* 0x0000000106047890 */ /* 0x000fe8000fffe0ff */
[----:B------:R-:W-:Y:S04]  /*54e0*/  UISETP.NE.AND UP0, UPT, UR4, 0x3, UPT ;  /* 0x000000030400788c */ /* 0x000fe8000bf05270 */
[----:B------:R-:W-:Y:S06]  /*54f0*/  USEL UR5, URZ, 0x1, UP0 ;  /* 0x00000001ff057887 */ /* 0x000fec0008000000 */
[----:B------:R-:W-:Y:S01]  /*5500*/  LOP3.LUT R15, R15, UR5, RZ, 0x3c, !PT ;  /* 0x000000050f0f7c12 */ /* 0x000fe2000f8e3cff */
[----:B--2---:R-:W-:Y:S01]  /*5510*/  USEL UR12, UR4, URZ, UP0 ;  /* 0x000000ff040c7287 */ /* 0x004fe20008000000 */
[----:B------:R-:W-:Y:S11]  /*5520*/  BRA.U UP1, `(.L_x_96) ;  /* 0xfffffff101e87547 */ /* 0x000ff6000b83ffff */
[----:B------:R-:W-:Y:S01]  /*5530*/  UIADD3 UR24, UPT, UPT, UR24, 0x118, URZ ;  /* 0x0000011818187890 */ /* 0x000fe2000fffe0ff */
[----:B------:R-:W-:-:S03]  /*5540*/  SHF.L.U32 R3, R15, 0x1f, RZ ;  /* 0x0000001f0f037819 */ /* 0x000fc600000006ff */
[----:B------:R-:W-:-:S09]  /*5550*/  ULEA UR4, UR12, UR24, 0x3 ;  /* 0x000000180c047291 */ /* 0x000fd2000f8e18ff */
[----:B------:R-:W2:Y:S02]  /*5560*/  SYNCS.PHASECHK.TRANS64.TRYWAIT P0, [UR4], R3 ;  /* 0x00000003ff0075a7 */ /* 0x000ea40008001104 */
[----:B--2---:R-:W-:Y:S05]  /*5570*/  @!P0 BRA `(.L_x_97) ;  /* 0x0000003c00188947 */ /* 0x004fea0003800000 */
.L_x_193:
[----:B------:R-:W-:-:S04]  /*5580*/  UIADD3 UR4, UPT, UPT, UR12, 0x1, URZ ;  /* 0x000000010c047890 */ /* 0x000fc8000fffe0ff */
[----:B------:R-:W-:-:S04]  /*5590*/  UISETP.NE.AND UP0, UPT, UR4, 0x3, UPT ;  /* 0x000000030400788c */ /* 0x000fc8000bf05270 */
[----:B------:R-:W-:Y:S02]  /*55a0*/  USEL UR6, URZ, 0x1, UP0 ;  /* 0x00000001ff067887 */ /* 0x000fe40008000000 */
[----:B------:R-:W-:-:S04]  /*55b0*/  USEL UR4, UR4, URZ, UP0 ;  /* 0x000000ff04047287 */ /* 0x000fc80008000000 */
[----:B------:R-:W-:Y:S01]  /*55c0*/  ULEA UR5, UR4, UR24, 0x3 ;  /* 0x0000001804057291 */ /* 0x000fe2000f8e18ff */
[----:B------:R-:W-:-:S04]  /*55d0*/  LOP3.LUT R15, R15, UR6, RZ, 0x3c, !PT ;  /* 0x000000060f0f7c12 */ /* 0x000fc8000f8e3cff */
[----:B--2---:R-:W-:-:S04]  /*55e0*/  SHF.L.U32 R3, R15, 0x1f, RZ ;  /* 0x0000001f0f037819 */ /* 0x004fc800000006ff */
[----:B------:R-:W2:Y:S02]  /*55f0*/  SYNCS.PHASECHK.TRANS64.TRYWAIT P0, [UR5], R3 ;  /* 0x00000003ff0075a7 */ /* 0x000ea40008001105 */
[----:B--2---:R-:W-:Y:S05]  /*5600*/  @!P0 BRA `(.L_x_98) ;  /* 0x0000003c000c8947 */ /* 0x004fea0003800000 */
.L_x_195:
[----:B------:R-:W-:-:S04]  /*5610*/  UIADD3 UR4, UPT, UPT, UR4, 0x1, URZ ;  /* 0x0000000104047890 */ /* 0x000fc8000fffe0ff */
[----:B------:R-:W-:-:S04]  /*5620*/  UISETP.NE.AND UP0, UPT, UR4, 0x3, UPT ;  /* 0x000000030400788c */ /* 0x000fc8000bf05270 */
[----:B------:R-:W-:Y:S02]  /*5630*/  USEL UR5, URZ, 0x1, UP0 ;  /* 0x00000001ff057887 */ /* 0x000fe40008000000 */
[----:B------:R-:W-:-:S04]  /*5640*/  USEL UR4, UR4, URZ, UP0 ;  /* 0x000000ff04047287 */ /* 0x000fc80008000000 */
[----:B------:R-:W-:Y:S01]  /*5650*/  ULEA UR4, UR4, UR24, 0x3 ;  /* 0x0000001804047291 */ /* 0x000fe2000f8e18ff */
[----:B--2---:R-:W-:-:S04]  /*5660*/  LOP3.LUT R3, R15, UR5, RZ, 0x3c, !PT ;  /* 0x000000050f037c12 */ /* 0x004fc8000f8e3cff */
[----:B------:R-:W-:Y:S01]  /*5670*/  SHF.L.U32 R3, R3, 0x1f, RZ ;  /* 0x0000001f03037819 */ /* 0x000fe200000006ff */
[----:B------:R-:W-:-:S07]  /*5680*/  IMAD.U32 R0, RZ, RZ, UR4 ;  /* 0x00000004ff007e24 */ /* 0x000fce000f8e00ff */
.L_x_99:
[----:B--2---:R2:W3:Y:S02]  /*5690*/  SYNCS.PHASECHK.TRANS64.TRYWAIT P0, [R0+URZ], R3 ;  /* 0x00000003000075a7 */ /* 0x0044e400080011ff */
[----:B---3--:R-:W-:Y:S05]  /*56a0*/  @!P0 NANOSLEEP.SYNCS 0x989680 ;  /* 0x009896800000895d */ /* 0x008fea0003900000 */
[----:B------:R-:W3:Y:S02]  /*56b0*/  @!P0 SYNCS.PHASECHK.TRANS64 P0, [R0+URZ], R3 ;  /* 0x00000003000085a7 */ /* 0x000ee400080010ff */
[----:B-1-3--:R-:W-:Y:S05]  /*56c0*/  @P0 EXIT ;  /* 0x000000000000094d */ /* 0x00afea0003800000 */
[----:B------:R-:W-:Y:S05]  /*56d0*/  BRA `(.L_x_99) ;  /* 0xfffffffc00ec7947 */ /* 0x000fea000383ffff */
.L_x_87:
[----:B------:R-:W-:-:S06]  /*56e0*/  UISETP.GE.AND UP0, UPT, UR22, 0x4, UPT ;  /* 0x000000041600788c */ /* 0x000fcc000bf06270 */
[----:B------:R-:W-:-:S13]  /*56f0*/  PLOP3.LUT P0, PT, PT, PT, UP0, 0x80, 0x8 ;  /* 0x000000000008781c */ /* 0x000fda0003f0f008 */
[----:B------:R-:W-:Y:S05]  /*5700*/  @!P0 EXIT ;  /* 0x000000000000894d */ /* 0x000fea0003800000 */
[----:B------:R-:W1:Y:S08]  /*5710*/  S2UR UR4, SR_CgaCtaId ;  /* 0x00000000000479c3 */ /* 0x000e700000008800 */
[----:B------:R-:W-:Y:S01]  /*5720*/  BAR.SYNC.DEFER_BLOCKING 0x6, 0xa0 ;  /* 0x0182800000007b1d */ /* 0x000fe20000010000 */
[C---:B------:R-:W-:Y:S01]  /*5730*/  IMAD.SHL.U32 R3, R91.reuse, 0x20, RZ ;  /* 0x000000205b037824 */ /* 0x040fe200078e00ff */
[C---:B------:R-:W-:Y:S01]  /*5740*/  LOP3.LUT R92, R91.reuse, 0x2, RZ, 0xc0, !PT ;  /* 0x000000025b5c7812 */ /* 0x040fe200078ec0ff */
[C---:B------:R-:W-:Y:S01]  /*5750*/  IMAD.SHL.U32 R96, R91.reuse, 0x4, RZ ;  /* 0x000000045b607824 */ /* 0x040fe200078e00ff */
[C---:B------:R-:W-:Y:S01]  /*5760*/  LOP3.LUT R97, R91.reuse, 0x60, RZ, 0xc0, !PT ;  /* 0x000000605b617812 */ /* 0x040fe200078ec0ff */
[----:B------:R-:W-:Y:S01]  /*5770*/  IMAD.U32 R37, R91, 0x10000, RZ ;  /* 0x000100005b257824 */ /* 0x000fe200078e00ff */
[----:B------:R-:W-:-:S02]  /*5780*/  UMOV UR47, 0x400 ;  /* 0x00000400002f7882 */ /* 0x000fc40000000000 */
[----:B------:R-:W2:Y:S01]  /*5790*/  LDC.64 R78, c[0x0][0x8b0] ;  /* 0x00022c00ff4e7b82 */ /* 0x000ea20000000a00 */
[----:B------:R-:W-:Y:S01]  /*57a0*/  LOP3.LUT R5, R3, 0xc0, RZ, 0xc0, !PT ;  /* 0x000000c003057812 */ /* 0x000fe200078ec0ff */
[----:B------:R-:W-:Y:S01]  /*57b0*/  HFMA2 R36, -RZ, RZ, 0, 0 ;  /* 0x00000000ff247431 */ /* 0x000fe200000001ff */
[----:B------:R-:W-:Y:S01]  /*57c0*/  LOP3.LUT R91, R91, 0x4, RZ, 0xc0, !PT ;  /* 0x000000045b5b7812 */ /* 0x000fe200078ec0ff */
[----:B------:R-:W-:Y:S01]  /*57d0*/  IMAD.MOV.U32 R94, RZ, RZ, RZ ;  /* 0x000000ffff5e7224 */ /* 0x000fe200078e00ff */
[----:B------:R-:W-:Y:S01]  /*57e0*/  LOP3.LUT R96, R5, 0x18, R96, 0xf8, !PT ;  /* 0x0000001805607812 */ /* 0x000fe200078ef860 */
[----:B------:R-:W-:Y:S01]  /*57f0*/  IMAD.MOV.U32 R90, RZ, RZ, RZ ;  /* 0x000000ffff5a7224 */ /* 0x000fe200078e00ff */
[----:B------:R-:W-:Y:S01]  /*5800*/  LOP3.LUT R37, R37, 0x600000, RZ, 0xc0, !PT ;  /* 0x0060000025257812 */ /* 0x000fe200078ec0ff */
[----:B------:R-:W3:Y:S01]  /*5810*/  LDC.64 R76, c[0x0][0x8a8] ;  /* 0x00022a00ff4c7b82 */ /* 0x000ee20000000a00 */
[----:B------:R-:W-:Y:S01]  /*5820*/  IADD3 R95, PT, PT, -R91, 0x2, RZ ;  /* 0x000000025b5f7810 */ /* 0x000fe20007ffe1ff */
[----:B------:R-:W-:Y:S01]  /*5830*/  IMAD.MOV R92, RZ, RZ, -R92 ;  /* 0x000000ffff5c7224 */ /* 0x000fe200078e0a5c */
[----:B------:R-:W-:Y:S01]  /*5840*/  LOP3.LUT R96, R96, 0xf20, R3, 0xf8, !PT ;  /* 0x00000f2060607812 */ /* 0x000fe200078ef803 */
[----:B------:R-:W4:Y:S01]  /*5850*/  LDCU UR62, c[0x0][0x370] ;  /* 0x00006e00ff3e77ac */ /* 0x000f220008000800 */
[----:B------:R-:W-:Y:S01]  /*5860*/  MOV R93, RZ ;  /* 0x000000ff005d7202 */ /* 0x000fe20000000f00 */
[----:B------:R-:W-:Y:S01]  /*5870*/  IMAD.SHL.U32 R95, R95, 0x10, RZ ;  /* 0x000000105f5f7824 */ /* 0x000fe200078e00ff */
[----:B------:R-:W-:Y:S01]  /*5880*/  IADD3 R91, PT, PT, -R91, RZ, RZ ;  /* 0x000000ff5b5b7210 */ /* 0x000fe20007ffe1ff */
[----:B-1----:R-:W-:Y:S01]  /*5890*/  ULEA UR47, UR4, UR47, 0x18 ;  /* 0x0000002f042f7291 */ /* 0x002fe2000f8ec0ff */
[----:B------:R-:W1:Y:S01]  /*58a0*/  LDCU.64 UR4, c[0x0][0x890] ;  /* 0x00011200ff0477ac */ /* 0x000e620008000a00 */
[----:B------:R-:W-:Y:S01]  /*58b0*/  UMOV UR54, 0x1 ;  /* 0x0000000100367882 */ /* 0x000fe20000000000 */
[----:B------:R-:W-:Y:S01]  /*58c0*/  UMOV UR46, URZ ;  /* 0x000000ff002e7c82 */ /* 0x000fe20008000000 */
[----:B------:R-:W2:Y:S05]  /*58d0*/  LDCU UR41, c[0x0][0xb0c] ;  /* 0x00016180ff2977ac */ /* 0x000eaa0008000800 */
[----:B------:R-:W4:Y:S01]  /*58e0*/  LDS R0, [UR47+0x1f0] ;  /* 0x0001f02fff007984 */ /* 0x000f220008000800 */
[----:B------:R-:W2:Y:S01]  /*58f0*/  LDCU UR39, c[0x0][0xb30] ;  /* 0x00016600ff2777ac */ /* 0x000ea20008000800 */
[----:B------:R-:W2:Y:S01]  /*5900*/  LDCU.64 UR60, c[0x0][0x888] ;  /* 0x00011100ff3c77ac */ /* 0x000ea20008000a00 */
[----:B-1----:R-:W-:Y:S01]  /*5910*/  IMAD.U32 R99, RZ, RZ, UR4 ;  /* 0x00000004ff637e24 */ /* 0x002fe2000f8e00ff */
[----:B------:R-:W-:Y:S01]  /*5920*/  UIADD3 UR4, UPT, UPT, UR47, 0x200, URZ ;  /* 0x000002002f047890 */ /* 0x000fe2000fffe0ff */
[----:B------:R-:W-:Y:S01]  /*5930*/  IMAD.U32 R98, RZ, RZ, UR5 ;  /* 0x00000005ff627e24 */ /* 0x000fe2000f8e00ff */
[----:B------:R-:W1:Y:S04]  /*5940*/  LDCU.64 UR42, c[0x0][0xb28] ;  /* 0x00016500ff2a77ac */ /* 0x000e680008000a00 */
[----:B------:R-:W-:Y:S01]  /*5950*/  LEA R96, R96, UR4, 0x1 ;  /* 0x0000000460607c11 */ /* 0x000fe2000f8e08ff */
[----:B------:R-:W1:Y:S01]  /*5960*/  LDCU.128 UR56, c[0x0][0xb10] ;  /* 0x00016200ff3877ac */ /* 0x000e620008000c00 */
[----:B------:R-:W1:Y:S01]  /*5970*/  LDCU UR55, c[0x0][0x374] ;  /* 0x00006e80ff3777ac */ /* 0x000e620008000800 */
[----:B------:R-:W-:Y:S01]  /*5980*/  UMOV UR53, URZ ;  /* 0x000000ff00357c82 */ /* 0x000fe20008000000 */
[----:B------:R-:W-:Y:S01]  /*5990*/  UMOV UR52, URZ ;  /* 0x000000ff00347c82 */ /* 0x000fe20008000000 */
[----:B----4-:R-:W-:Y:S01]  /*59a0*/  IADD3 R37, PT, PT, R0, R37, RZ ;  /* 0x0000002500257210 */ /* 0x010fe20007ffe0ff */
[----:B-123--:R-:W-:-:S07]  /*59b0*/  IMAD.U32 R0, RZ, RZ, UR4 ;  /* 0x00000004ff007e24 */ /* 0x00efce000f8e00ff */
.L_x_130:
[C---:B------:R-:W-:Y:S02]  /*59c0*/  LEA R3, R90.reuse, UR47, 0x3 ;  /* 0x0000002f5a037c11 */ /* 0x040fe4000f8e18ff */
[----:B------:R-:W-:Y:S02]  /*59d0*/  SHF.L.U32 R0, R93, 0x1f, RZ ;  /* 0x0000001f5d007819 */ /* 0x000fe400000006ff */
[----:B------:R-:W-:Y:S02]  /*59e0*/  LEA R5, R90, UR47, 0x4 ;  /* 0x0000002f5a057c11 */ /* 0x000fe4000f8e20ff */
[----:B-1----:R-:W1:Y:S02]  /*59f0*/  SYNCS.PHASECHK.TRANS64.TRYWAIT P0, [R3+URZ+0x140], R0 ;  /* 0x00014000030075a7 */ /* 0x002e6400080011ff */
[----:B-1----:R-:W-:Y:S05]  /*5a00*/  @!P0 BRA `(.L_x_100) ;  /* 0x0000003800248947 */ /* 0x002fea0003800000 */
.L_x_196:
        /* <DEDUP_REMOVED lines=8> */
[----:B--2---:R-:W-:Y:S11]  /*5a90*/  LOP3.LUT P0, RZ, R6, 0x1, RZ, 0xc0, !PT ;  /* 0x0000000106ff7812 */ /* 0x004ff6000780c0ff */
[----:B------:R-:W-:Y:S02]  /*5aa0*/  @!UPT UIADD3 URZ, UPT, UPT, URZ, URZ, URZ ;  /* 0x000000fffffff290 */ /* 0x000fe4000fffe0ff */
[----:B---3--:R-:W-:Y:S01]  /*5ab0*/  VOTEU.ANY UP1, P0 ;  /* 0x0000000000ff7886 */ /* 0x008fe20000020100 */
[----:B------:R-:W-:Y:S01]  /*5ac0*/  PLOP3.LUT P0, PT, PT, PT, UP1, 0x80, 0x8 ;  /* 0x000000000008781c */ /* 0x000fe20003f0f018 */
[----:B------:R-:W-:Y:S06]  /*5ad0*/  UP2UR UR4, UPR, URZ, 0x2 ;  /* 0x00000002ff047883 */ /* 0x000fec0008000000 */
[----:B------:R-:W-:Y:S06]  /*5ae0*/  IMAD.U32 R100, RZ, RZ, UR4 ;  /* 0x00000004ff647e24 */ /* 0x000fec000f8e00ff */
[----:B-1----:R-:W-:Y:S02]  /*5af0*/  @P0 SHF.R.U32.HI R0, RZ, 0x10, R5 ;  /* 0x00000010ff000819 */ /* 0x002fe40000011605 */
        /* <DEDUP_REMOVED lines=12> */
[----:B------:R-:W2:Y:S01]  /*5bc0*/  LDCU UR12, c[0x0][0xb20] ;  /* 0x00016400ff0c77ac */ /* 0x000ea20008000800 */
[----:B------:R-:W-:Y:S02]  /*5bd0*/  UIMAD.WIDE.U32 UR4, UR55, UR59, URZ ;  /* 0x0000003b370472a5 */ /* 0x000fe4000f8e00ff */
[----:B------:R-:W-:Y:S02]  /*5be0*/  UIMAD.WIDE.U32 UR6, UR62, UR56, URZ ;  /* 0x000000383e0672a5 */ /* 0x000fe4000f8e00ff */
[----:B------:R-:W-:Y:S02]  /*5bf0*/  UISETP.NE.AND UP0, UPT, UR58, 0x1, UPT ;  /* 0x000000013a00788c */ /* 0x000fe4000bf05270 */
[----:B------:R-:W-:Y:S02]  /*5c00*/  UIMAD.WIDE.U32 UR8, UR37, UR59, URZ ;  /* 0x0000003b250872a5 */ /* 0x000fe4000f8e00ff */
[----:B------:R-:W-:Y:S02]  /*5c10*/  UIMAD.WIDE.U32 UR10, UR38, UR56, URZ ;  /* 0x00000038260a72a5 */ /* 0x000fe4000f8e00ff */
[----:B------:R-:W-:Y:S02]  /*5c20*/  UISETP.NE.AND UP1, UPT, UR41, 0x1, UPT ;  /* 0x000000012900788c */ /* 0x000fe4000bf25270 */
[----:B------:R-:W-:Y:S01]  /*5c30*/  UISETP.NE.AND UP2, UPT, UR40, 0x1, UPT ;  /* 0x000000012800788c */ /* 0x000fe2000bf45270 */
[----:B------:R-:W-:Y:S02]  /*5c40*/  UMOV UR4, UR5 ;  /* 0x0000000500047c82 */ /* 0x000fe40008000000 */
[----:B--2---:R-:W-:Y:S03]  /*5c50*/  USHF.R.U32.HI UR5, URZ, UR12, UR4 ;  /* 0x0000000cff057299 */ /* 0x004fe60008011604 */
[----:B------:R-:W-:Y:S02]  /*5c60*/  UMOV UR4, UR7 ;  /* 0x0000000700047c82 */ /* 0x000fe40008000000 */
[----:B------:R-:W-:Y:S02]  /*5c70*/  USHF.R.U32.HI UR7, URZ, UR57, UR4 ;  /* 0x00000039ff077299 */ /* 0x000fe40008011604 */
[----:B------:R-:W-:Y:S02]  /*5c80*/  USEL UR4, UR55, UR5, !UP0 ;  /* 0x0000000537047287 */ /* 0x000fe4000c000000 */
[----:B------:R-:W-:Y:S01]  /*5c90*/  USEL UR7, UR62, UR7, !UP1 ;  /* 0x000000073e077287 */ /* 0x000fe2000c800000 */
[----:B------:R-:W-:Y:S01]  /*5ca0*/  UMOV UR5, UR9 ;  /* 0x0000000900057c82 */ /* 0x000fe20008000000 */
[----:B------:R-:W-:Y:S02]  /*5cb0*/  UIMAD.WIDE.U32 UR8, UR4, UR42, URZ ;  /* 0x0000002a040872a5 */ /* 0x000fe4000f8e00ff */
[----:B------:R-:W-:Y:S03]  /*5cc0*/  USHF.R.U32.HI UR6, URZ, UR12, UR5 ;  /* 0x0000000cff067299 */ /* 0x000fe60008011605 */
[----:B------:R-:W-:Y:S01]  /*5cd0*/  UMOV UR5, UR11 ;  /* 0x0000000b00057c82 */ /* 0x000fe20008000000 */
[----:B------:R-:W-:Y:S02]  /*5ce0*/  UIMAD.WIDE.U32 UR10, UR7, UR42, URZ ;  /* 0x0000002a070a72a5 */ /* 0x000fe4000f8e00ff */
[----:B------:R-:W-:Y:S02]  /*5cf0*/  USHF.R.U32.HI UR12, URZ, UR57, UR5 ;  /* 0x00000039ff0c7299 */ /* 0x000fe40008011605 */
[----:B------:R-:W-:Y:S01]  /*5d00*/  USEL UR6, UR37, UR6, !UP0 ;  /* 0x0000000625067287 */ /* 0x000fe2000c000000 */
[----:B------:R-:W-:Y:S02]  /*5d10*/  UMOV UR5, UR9 ;  /* 0x0000000900057c82 */ /* 0x000fe40008000000 */
[----:B------:R-:W-:Y:S01]  /*5d20*/  UMOV UR10, UR11 ;  /* 0x0000000b000a7c82 */ /* 0x000fe20008000000 */
[----:B------:R-:W-:Y:S02]  /*5d30*/  @UP2 USHF.R.U32.HI UR4, URZ, UR43, UR5 ;  /* 0x0000002bff042299 */ /* 0x000fe40008011605 */
[----:B------:R-:W-:Y:S02]  /*5d40*/  @UP2 USHF.R.U32.HI UR7, URZ, UR43, UR10 ;  /* 0x0000002bff072299 */ /* 0x000fe4000801160a */
[----:B------:R-:W-:Y:S02]  /*5d50*/  UIMAD UR4, UR40, UR4, URZ ;  /* 0x00000004280472a4 */ /* 0x000fe4000f8e02ff */
[----:B------:R-:W-:Y:S02]  /*5d60*/  UIMAD.WIDE.U32 UR10, UR6, UR42, URZ ;  /* 0x0000002a060a72a5 */ /* 0x000fe4000f8e00ff */
[----:B------:R-:W-:Y:S02]  /*5d70*/  USEL UR5, UR38, UR12, !UP1 ;  /* 0x0000000c26057287 */ /* 0x000fe4000c800000 */
[----:B------:R-:W-:Y:S02]  /*5d80*/  UIMAD UR8, UR40, UR7, URZ ;  /* 0x00000007280872a4 */ /* 0x000fe4000f8e02ff */
[----:B------:R-:W-:Y:S03]  /*5d90*/  UISETP.GE.AND UP0, UPT, UR6, UR4, UPT ;  /* 0x000000040600728c */ /* 0x000fe6000bf06270 */
[----:B------:R-:W-:Y:S01]  /*5da0*/  UMOV UR4, UR11 ;  /* 0x0000000b00047c82 */ /* 0x000fe20008000000 */
[----:B------:R-:W-:Y:S02]  /*5db0*/  UISETP.GE.OR UP0, UPT, UR5, UR8, UP0 ;  /* 0x000000080500728c */ /* 0x000fe40008706670 */
[----:B------:R-:W-:Y:S02]  /*5dc0*/  USHF.R.U32.HI UR4, URZ, UR43, UR4 ;  /* 0x0000002bff047299 */ /* 0x000fe40008011604 */
[----:B------:R-:W-:Y:S02]  /*5dd0*/  UIMAD.WIDE.U32 UR8, UR5, UR42, URZ ;  /* 0x0000002a050872a5 */ /* 0x000fe4000f8e00ff */
[----:B------:R-:W-:Y:S02]  /*5de0*/  USEL UR11, UR6, UR4, !UP2 ;  /* 0x00000004060b7287 */ /* 0x000fe4000d000000 */
[----:B------:R-:W-:Y:S02]  /*5df0*/  UIADD3 UR8, UPT, UPT, -UR5, URZ, URZ ;  /* 0x000000ff05087290 */ /* 0x000fe4000fffe1ff */
[----:B------:R-:W-:Y:S01]  /*5e00*/  UIADD3 UR10, UPT, UPT, -UR11, URZ, URZ ;  /* 0x000000ff0b0a7290 */ /* 0x000fe2000fffe1ff */
[----:B------:R-:W-:Y:S01]  /*5e10*/  @!UP0 UMOV UR4, UR9 ;  /* 0x0000000900048c82 */ /* 0x000fe20008000000 */
[----:B------:R-:W-:Y:S02]  /*5e20*/  UIADD3 UR9, UPT, UPT, -UR6, URZ, URZ ;  /* 0x000000ff06097290 */ /* 0x000fe4000fffe1ff */
[----:B------:R-:W-:Y:S02]  /*5e30*/  @!UP0 USHF.R.U32.HI UR4, URZ, UR43, UR4 ;  /* 0x0000002bff048299 */ /* 0x000fe40008011604 */
[----:B------:R-:W-:Y:S02]  /*5e40*/  UIMAD UR10, UR40, UR10, UR6 ;  /* 0x0000000a280a72a4 */ /* 0x000fe4000f8e0206 */
[----:B------:R-:W-:Y:S04]  /*5e50*/  @!UP0 USEL UR4, UR5, UR4, !UP2 ;  /* 0x0000000405048287 */ /* 0x000fe8000d000000 */
[----:B------:R-:W-:Y:S02]  /*5e60*/  @!UP0 UIMAD UR10, UR7, UR10, UR4 ;  /* 0x0000000a070a82a4 */ /* 0x000fe4000f8e0204 */
[----:B------:R-:W-:Y:S02]  /*5e70*/  @!UP0 UIADD3 UR11, UPT, UPT, UR11, -UR4, URZ ;  /* 0x800000040b0b8290 */ /* 0x000fe4000fffe0ff */
[----:B------:R-:W-:Y:S02]  /*5e80*/  UIMAD UR7, UR41, UR8, UR38 ;  /* 0x00000008290772a4 */ /* 0x000fe4000f8e0226 */
[----:B------:R-:W-:Y:S02]  /*5e90*/  @!UP0 UIMAD UR6, UR11, UR40, UR5 ;  /* 0x000000280b0682a4 */ /* 0x000fe4000f8e0205 */
[----:B------:R-:W-:Y:S01]  /*5ea0*/  UIMAD UR4, UR58, UR9, UR37 ;  /* 0x000000093a0472a4 */ /* 0x000fe2000f8e0225 */
[----:B------:R-:W-:Y:S02]  /*5eb0*/  @!UP0 UMOV UR5, UR10 ;  /* 0x0000000a00058c82 */ /* 0x000fe40008000000 */
[----:B------:R-:W-:Y:S02]  /*5ec0*/  UIMAD UR38, UR5, UR41, UR7 ;  /* 0x00000029052672a4 */ /* 0x000fe4000f8e0207 */
[----:B------:R-:W-:Y:S11]  /*5ed0*/  UIMAD UR37, UR6, UR58, UR4 ;  /* 0x0000003a062572a4 */ /* 0x000ff6000f8e0204 */
[----:B------:R-:W-:Y:S01]  /*5ee0*/  @!UPT UIADD3 URZ, UPT, UPT, URZ, URZ, URZ ;  /* 0x000000fffffff290 */ /* 0x000fe2000fffe0ff */
.L_x_101:
[----:B------:R-:W-:Y:S01]  /*5ef0*/  UISETP.NE.AND UP0, UPT, UR39, 0x1, UPT ;  /* 0x000000012700788c */ /* 0x000fe2000bf05270 */
[----:B------:R-:W-:Y:S01]  /*5f00*/  IADD3 R90, PT, PT, R90, 0x1, RZ ;  /* 0x000000015a5a7810 */ /* 0x000fe20007ffe0ff */
[----:B------:R-:W-:Y:S02]  /*5f10*/  UIADD3 UR11, UPT, UPT, UR47, 0x200, URZ ;  /* 0x000002002f0b7890 */ /* 0x000fe4000fffe0ff */
[----:B------:R-:W-:Y:S02]  /*5f20*/  USHF.L.U32 UR50, UR25, 0x7, URZ ;  /* 0x0000000719327899 */ /* 0x000fe400080006ff */
[----:B------:R-:W-:Y:S05]  /*5f30*/  USHF.L.U32 UR49, UR30, 0x6, URZ ;  /* 0x000000061e317899 */ /* 0x000fea00080006ff */
[----:B------:R-:W2:Y:S01]  /*5f40*/  @!UP0 LDCU.128 UR12, c[0x0][0xb10] ;  /* 0x00016200ff0c87ac */ /* 0x000ea20008000c00 */
[----:B------:R-:W3:Y:S01]  /*5f50*/  @!UP0 LDCU UR5, c[0x0][0xb0c] ;  /* 0x00016180ff0587ac */ /* 0x000ee20008000800 */
[----:B------:R-:W4:Y:S01]  /*5f60*/  @!UP0 LDCU UR10, c[0x0][0xb20] ;  /* 0x00016400ff0a87ac */ /* 0x000f220008000800 */
[----:B--2---:R-:W-:Y:S02]  /*5f70*/  UIMAD.WIDE.U32 UR8, UR38, UR12, URZ ;  /* 0x0000000c260872a5 */ /* 0x004fe4000f8e00ff */
[----:B------:R-:W-:Y:S02]  /*5f80*/  UIMAD.WIDE.U32 UR6, UR37, UR15, URZ ;  /* 0x0000000f250672a5 */ /* 0x000fe4000f8e00ff */
[----:B------:R-:W-:Y:S03]  /*5f90*/  @!UP0 UISETP.NE.AND UP1, UPT, UR14, 0x1, UPT ;  /* 0x000000010e00888c */ /* 0x000fe6000bf25270 */
[----:B------:R-:W-:Y:S01]  /*5fa0*/  @!UP0 UMOV UR4, UR9 ;  /* 0x0000000900048c82 */ /* 0x000fe20008000000 */
[----:B---3--:R-:W-:Y:S02]  /*5fb0*/  @!UP0 UISETP.NE.AND UP2, UPT, UR5, 0x1, UPT ;  /* 0x000000010500888c */ /* 0x008fe4000bf45270 */
[----:B------:R-:W-:Y:S01]  /*5fc0*/  @!UP0 USHF.R.U32.HI UR4, URZ, UR13, UR4 ;  /* 0x0000000dff048299 */ /* 0x000fe20008011604 */
[----:B------:R-:W-:Y:S02]  /*5fd0*/  @!UP0 UMOV UR6, UR7 ;  /* 0x0000000700068c82 */ /* 0x000fe40008000000 */
[----:B----4-:R-:W-:Y:S02]  /*5fe0*/  @!UP0 USHF.R.U32.HI UR6, URZ, UR10, UR6 ;  /* 0x0000000aff068299 */ /* 0x010fe40008011606 */
[----:B------:R-:W-:Y:S02]  /*5ff0*/  @!UP0 USEL UR7, UR38, UR4, !UP2 ;  /* 0x0000000426078287 */ /* 0x000fe4000d000000 */
[----:B------:R-:W-:Y:S04]  /*6000*/  @!UP0 USEL UR6, UR37, UR6, !UP1 ;  /* 0x0000000625068287 */ /* 0x000fe8000c800000 */
[----:B------:R-:W-:Y:S02]  /*6010*/  @!UP0 UIADD3 UR4, UPT, UPT, -UR7, UR6, URZ ;  /* 0x0000000607048290 */ /* 0x000fe4000fffe1ff */
[----:B------:R-:W-:Y:S02]  /*6020*/  @!UP0 UIADD3 UR6, UPT, UPT, UR7, -UR6, URZ ;  /* 0x8000000607068290 */ /* 0x000fe4000fffe0ff */
[----:B------:R-:W-:Y:S02]  /*6030*/  @!UP0 UIMAD UR38, UR4, UR5, UR38 ;  /* 0x00000005042682a4 */ /* 0x000fe4000f8e0226 */
[----:B------:R-:W-:Y:S02]  /*6040*/  @!UP0 UIMAD UR37, UR6, UR14, UR37 ;  /* 0x0000000e062582a4 */ /* 0x000fe4000f8e0225 */
[----:B------:R-:W-:Y:S09]  /*6050*/  ULOP3.LUT UP0, URZ, UR11, 0x1b0, URZ, 0xc0, !UPT ;  /* 0x000001b00bff7892 */ /* 0x000ff2000f80c0ff */
[----:B------:R-:W-:Y:S05]  /*6060*/  BRA.U !UP0, `(.L_x_102) ;  /* 0x00000001087c7547 */ /* 0x000fea000b800000 */
[----:B------:R-:W2:Y:S01]  /*6070*/  LDCU.64 UR8, c[0x4][0x80] ;  /* 0x01001000ff0877ac */ /* 0x000ea20008000a00 */
[----:B------:R-:W-:Y:S01]  /*6080*/  MOV R2, 0x0 ;  /* 0x0000000000027802 */ /* 0x000fe20000000f00 */
[----:B------:R-:W-:Y:S02]  /*6090*/  HFMA2 R12, -RZ, RZ, 0, 5.9604644775390625e-08 ;  /* 0x00000001ff0c7431 */ /* 0x000fe400000001ff */
[----:B------:R-:W-:Y:S01]  /*60a0*/  IMAD.MOV.U32 R8, RZ, RZ, 0x70 ;  /* 0x00000070ff087424 */ /* 0x000fe200078e00ff */
[----:B------:R3:W4:Y:S01]  /*60b0*/  LDC.64 R14, c[0x4][R2] ;  /* 0x01000000020e7b82 */ /* 0x0007220000000a00 */
[----:B------:R-:W1:Y:S01]  /*60c0*/  LDCU.64 UR6, c[0x4][0x88] ;  /* 0x01001100ff0677ac */ /* 0x000e620008000a00 */
[----:B------:R-:W-:Y:S01]  /*60d0*/  IMAD.MOV.U32 R13, RZ, RZ, RZ ;  /* 0x000000ffff0d7224 */ /* 0x000fe200078e00ff */
[----:B------:R-:W1:Y:S01]  /*60e0*/  LDCU.64 UR4, c[0x4][0x8] ;  /* 0x01000100ff0477ac */ /* 0x000e620008000a00 */
[----:B--2---:R-:W-:Y:S01]  /*60f0*/  MOV R5, UR9 ;  /* 0x0000000900057c02 */ /* 0x004fe20008000f00 */
[----:B------:R-:W-:Y:S01]  /*6100*/  IMAD.U32 R4, RZ, RZ, UR8 ;  /* 0x00000008ff047e24 */ /* 0x000fe2000f8e00ff */
[----:B-1----:R-:W-:Y:S01]  /*6110*/  MOV R7, UR7 ;  /* 0x0000000700077c02 */ /* 0x002fe20008000f00 */
[----:B------:R-:W-:Y:S01]  /*6120*/  IMAD.U32 R6, RZ, RZ, UR6 ;  /* 0x00000006ff067e24 */ /* 0x000fe2000f8e00ff */
[----:B------:R-:W-:Y:S01]  /*6130*/  MOV R11, UR5 ;  /* 0x00000005000b7c02 */ /* 0x000fe20008000f00 */
[----:B------:R-:W-:Y:S02]  /*6140*/  IMAD.U32 R10, RZ, RZ, UR4 ;  /* 0x00000004ff0a7e24 */ /* 0x000fe4000f8e00ff */
[----:B------:R-:W-:Y:S07]  /*6150*/  LEPC R20, `(.L_x_103) ;  /* 0x000000001014794e */ /* 0x000fee0000000000 */
[----:B---345:R-:W-:Y:S05]  /*6160*/  CALL.ABS.NOINC R14 ;  /* 0x000000000e007343 */ /* 0x038fea0003c00000 */
.L_x_103:
[----:B------:R-:W1:Y:S01]  /*6170*/  LDCU.64 UR8, c[0x4][0x80] ;  /* 0x01001000ff0877ac */ /* 0x000e620008000a00 */
[----:B------:R-:W2:Y:S01]  /*6180*/  LDC.64 R2, c[0x4][R2] ;  /* 0x0100000002027b82 */ /* 0x000ea20000000a00 */
[----:B------:R-:W-:Y:S02]  /*6190*/  HFMA2 R12, -RZ, RZ, 0, 5.9604644775390625e-08 ;  /* 0x00000001ff0c7431 */ /* 0x000fe400000001ff */
[----:B------:R-:W-:Y:S02]  /*61a0*/  IMAD.MOV.U32 R8, RZ, RZ, 0x70 ;  /* 0x00000070ff087424 */ /* 0x000fe400078e00ff */
[----:B------:R-:W-:Y:S01]  /*61b0*/  IMAD.MOV.U32 R13, RZ, RZ, RZ ;  /* 0x000000ffff0d7224 */ /* 0x000fe200078e00ff */
[----:B------:R-:W3:Y:S01]  /*61c0*/  LDCU.64 UR6, c[0x4][0x88] ;  /* 0x01001100ff0677ac */ /* 0x000ee20008000a00 */
[----:B------:R-:W4:Y:S01]  /*61d0*/  LDCU.64 UR4, c[0x4][0x8] ;  /* 0x01000100ff0477ac */ /* 0x000f220008000a00 */
[----:B-1----:R-:W-:Y:S02]  /*61e0*/  MOV R4, UR8 ;  /* 0x0000000800047c02 */ /* 0x002fe40008000f00 */
[----:B------:R-:W-:Y:S02]  /*61f0*/  MOV R5, UR9 ;  /* 0x0000000900057c02 */ /* 0x000fe40008000f00 */
[----:B---3--:R-:W-:Y:S01]  /*6200*/  MOV R7, UR7 ;  /* 0x0000000700077c02 */ /* 0x008fe20008000f00 */
[----:B------:R-:W-:Y:S01]  /*6210*/  IMAD.U32 R6, RZ, RZ, UR6 ;  /* 0x00000006ff067e24 */ /* 0x000fe2000f8e00ff */
[----:B----4-:R-:W-:Y:S01]  /*6220*/  MOV R11, UR5 ;  /* 0x00000005000b7c02 */ /* 0x010fe20008000f00 */
[----:B------:R-:W-:Y:S02]  /*6230*/  IMAD.U32 R10, RZ, RZ, UR4 ;  /* 0x00000004ff0a7e24 */ /* 0x000fe4000f8e00ff */
[----:B------:R-:W-:Y:S07]  /*6240*/  LEPC R20, `(.L_x_102) ;  /* 0x000000001014794e */ /* 0x000fee0000000000 */
[----:B--2---:R-:W-:Y:S05]  /*6250*/  CALL.ABS.NOINC R2 ;  /* 0x0000000002007343 */ /* 0x004fea0003c00000 */
.L_x_102:
[----:B------:R-:W-:Y:S02]  /*6260*/  R2UR UR6, R88 ;  /* 0x00000000580672ca */ /* 0x000fe400000e0000 */
[----:B------:R-:W-:Y:S02]  /*6270*/  R2UR UR5, R99 ;  /* 0x00000000630572ca */ /* 0x000fe400000e0000 */
[----:B------:R-:W-:Y:S02]  /*6280*/  R2UR UR4, R98 ;  /* 0x00000000620472ca */ /* 0x000fe400000e0000 */
[----:B------:R-:W-:Y:S02]  /*6290*/  ISETP.NE.U32.AND P4, PT, R78, RZ, PT ;  /* 0x000000ff4e00720c */ /* 0x000fe40003f85070 */
[----:B------:R-:W-:Y:S02]  /*62a0*/  ISETP.NE.U32.AND P2, PT, RZ, UR60, PT ;  /* 0x0000003cff007c0c */ /* 0x000fe4000bf45070 */
[----:B------:R-:W-:Y:S02]  /*62b0*/  ISETP.NE.AND.EX P4, PT, R79, RZ, PT, P4 ;  /* 0x000000ff4f00720c */ /* 0x000fe40003f85340 */
[----:B------:R-:W-:Y:S01]  /*62c0*/  ISETP.NE.AND.EX P2, PT, RZ, UR61, PT, P2 ;  /* 0x0000003dff007c0c */ /* 0x000fe2000bf45320 */
[----:B------:R-:W-:Y:S02]  /*62d0*/  UISETP.NE.AND UP2, UPT, UR6, URZ, UPT ;  /* 0x000000ff0600728c */ /* 0x000fe4000bf45270 */
[----:B------:R-:W-:Y:S04]  /*62e0*/  UISETP.NE.U32.AND UP0, UPT, UR5, URZ, UPT ;  /* 0x000000ff0500728c */ /* 0x000fe8000bf05070 */
[----:B------:R-:W-:Y:S01]  /*62f0*/  UISETP.NE.AND.EX UP1, UPT, UR4, URZ, UPT, UP0 ;  /* 0x000000ff0400728c */ /* 0x000fe2000bf25300 */
[----:B------:R-:W-:Y:S01]  /*6300*/  PLOP3.LUT P1, PT, PT, PT, UP2, 0x80, 0x8 ;  /* 0x000000000008781c */ /* 0x000fe20003f2f028 */
[----:B------:R-:W-:Y:S03]  /*6310*/  UPLOP3.LUT UP0, UPT, UPT, UPT, UPT, 0x40, 0x4 ;  /* 0x000000000004789c */ /* 0x000fe60003f0e870 */
[----:B------:R-:W-:Y:S06]  /*6320*/  @UP2 UPLOP3.LUT UP0, UPT, UPT, UPT, UP1, 0x80, 0x8 ;  /* 0x000000000008289c */ /* 0x000fec0003f0f010 */
[----:B------:R-:W-:Y:S01]  /*6330*/  PLOP3.LUT P0, PT, PT, PT, UP0, 0x80, 0x8 ;  /* 0x000000000008781c */ /* 0x000fe20003f0f008 */
[----:B------:R-:W-:Y:S01]  /*6340*/  @!UPT UIADD3 URZ, UPT, UPT, URZ, URZ, URZ ;  /* 0x000000fffffff290 */ /* 0x000fe2000fffe0ff */
[----:B------:R-:W-:Y:S11]  /*6350*/  BRA.U !UP1, `(.L_x_104) ;  /* 0x0000000109407547 */ /* 0x000ff6000b800000 */
[----:B------:R-:W-:Y:S01]  /*6360*/  UISETP.NE.U32.AND UP0, UPT, UR60, URZ, UPT ;  /* 0x000000ff3c00728c */ /* 0x000fe2000bf05070 */
[----:B------:R-:W-:Y:S01]  /*6370*/  R2UR UR6, R99 ;  /* 0x00000000630672ca */ /* 0x000fe200000e0000 */
[----:B------:R-:W2:Y:S01]  /*6380*/  LDCU.64 UR8, c[0x0][0x358] ;  /* 0x00006b00ff0877ac */ /* 0x000ea20008000a00 */
[----:B------:R-:W-:Y:S02]  /*6390*/  HFMA2 R84, -RZ, RZ, 0, 5.9604644775390625e-08 ;  /* 0x00000001ff547431 */ /* 0x000fe400000001ff */
[----:B-1----:R-:W-:Y:S01]  /*63a0*/  IMAD.MOV.U32 R0, RZ, RZ, 0x1 ;  /* 0x00000001ff007424 */ /* 0x002fe200078e00ff */
[----:B------:R-:W-:Y:S06]  /*63b0*/  UISETP.NE.AND.EX UP0, UPT, UR61, URZ, UPT, UP0 ;  /* 0x000000ff3d00728c */ /* 0x000fec000bf05300 */
[----:B------:R-:W-:Y:S05]  /*63c0*/  PLOP3.LUT P3, PT, PT, PT, UP0, 0x80, 0x8 ;  /* 0x000000000008781c */ /* 0x000fea0003f6f008 */
[----:B------:R-:W1:Y:S01]  /*63d0*/  @UP0 LDCU.64 UR4, c[0x0][0x888] ;  /* 0x00011100ff0407ac */ /* 0x000e620008000a00 */
[----:B------:R-:W-:Y:S07]  /*63e0*/  @UP0 UIMAD UR6, UR36, UR6, URZ ;  /* 0x00000006240602a4 */ /* 0x000fee000f8e02ff */
[----:B------:R-:W-:Y:S01]  /*63f0*/  @!P3 PRMT R84, R0, 0x7610, R84 ;  /* 0x000076100054b816 */ /* 0x000fe20000000054 */
[----:B-1----:R-:W-:Y:S06]  /*6400*/  @UP0 UIMAD.WIDE UR4, UR6, 0x4, UR4 ;  /* 0x00000004060408a5 */ /* 0x002fec000f8e0204 */
[----:B------:R-:W-:Y:S02]  /*6410*/  IMAD.U32 R2, RZ, RZ, UR4 ;  /* 0x00000004ff027e24 */ /* 0x000fe4000f8e00ff */
[----:B------:R-:W-:Y:S03]  /*6420*/  IMAD.U32 R3, RZ, RZ, UR5 ;  /* 0x00000005ff037e24 */ /* 0x000fe6000f8e00ff */
[----:B------:R-:W1:Y:S02]  /*6430*/  @!UP0 LDCU UR4, c[0x0][0x880] ;  /* 0x00011000ff0487ac */ /* 0x000e640008000800 */
[----:B--2--5:R2:W5:Y:S02]  /*6440*/  @P3 LDG.E R41, desc[UR8][R2.64] ;  /* 0x0000000802293981 */ /* 0x024564000c1e1900 */
[----:B-12---:R-:W-:Y:S02]  /*6450*/  @!P3 MOV R41, UR4 ;  /* 0x000000040029bc02 */ /* 0x006fe40008000f00 */
.L_x_104:
[----:B------:R-:W-:Y:S05]  /*6460*/  @!P4 BRA `(.L_x_105) ;  /* 0x000000000024c947 */ /* 0x000fea0003800000 */
[----:B------:R-:W-:Y:S01]  /*6470*/  ISETP.NE.U32.AND P3, PT, R76, RZ, PT ;  /* 0x000000ff4c00720c */ /* 0x000fe20003f65070 */
[----:B------:R-:W2:Y:S03]  /*6480*/  LDCU.64 UR4, c[0x0][0x358] ;  /* 0x00006b00ff0477ac */ /* 0x000ea60008000a00 */
[----:B------:R-:W-:Y:S11]  /*6490*/  ISETP.NE.AND.EX P3, PT, R77, RZ, PT, P3 ;  /* 0x000000ff4d00720c */ /* 0x000ff60003f65330 */
[----:B------:R-:W-:Y:S02]  /*64a0*/  @!UPT UIADD3 URZ, UPT, UPT, URZ, URZ, URZ ;  /* 0x000000fffffff290 */ /* 0x000fe4000fffe0ff */
[----:B------:R-:W3:Y:S01]  /*64b0*/  @P3 LDC.64 R2, c[0x0][0x8a8] ;  /* 0x00022a00ff023b82 */ /* 0x000ee20000000a00 */
[----:B-1----:R-:W-:Y:S04]  /*64c0*/  @P3 IMAD R0, R78, UR36, RZ ;  /* 0x000000244e003c24 */ /* 0x002fe8000f8e02ff */
[----:B---3--:R-:W-:Y:S05]  /*64d0*/  @P3 IMAD.WIDE R2, R0, 0x4, R2 ;  /* 0x0000000400023825 */ /* 0x008fea00078e0202 */
[----:B--2--5:R2:W5:Y:S02]  /*64e0*/  @P3 LDG.E R38, desc[UR4][R2.64] ;  /* 0x0000000402263981 */ /* 0x024564000c1e1900 */
[----:B--2---:R-:W3:Y:S02]  /*64f0*/  @!P3 LDC R38, c[0x0][0x8a0] ;  /* 0x00022800ff26bb82 */ /* 0x004ee40000000800 */
.L_x_105:
[----:B-----5:R-:W-:Y:S01]  /*6500*/  FSETP.NEU.AND P3, PT, R41, RZ, PT ;  /* 0x000000ff2900720b */ /* 0x020fe20003f6d000 */
[----:B------:R-:W-:Y:S01]  /*6510*/  ULOP3.LUT UR4, UR54, 0x1, URZ, 0x3c, !UPT ;  /* 0x0000000136047892 */ /* 0x000fe2000f8e3cff */
[----:B------:R-:W-:Y:S01]  /*6520*/  SEL R5, RZ, 0xffffffff, P2 ;  /* 0xffffffffff057807 */ /* 0x000fe20001000000 */
[----:B------:R-:W-:Y:S01]  /*6530*/  IMAD.U32 R103, RZ, RZ, UR46 ;  /* 0x0000002eff677e24 */ /* 0x000fe2000f8e00ff */
[----:B------:R-:W-:Y:S01]  /*6540*/  @P1 LOP3.LUT P2, RZ, R84, 0xff, RZ, 0xc0, !PT ;  /* 0x000000ff54ff1812 */ /* 0x000fe2000784c0ff */
[----:B------:R-:W-:Y:S01]  /*6550*/  IMAD.SHL.U32 R81, R92, 0x10, RZ ;  /* 0x000000105c517824 */ /* 0x000fe200078e00ff */
[----:B------:R-:W-:Y:S01]  /*6560*/  @P1 SEL R2, RZ, 0xffffffff, P3 ;  /* 0xffffffffff021807 */ /* 0x000fe20001800000 */
[----:B------:R-:W-:Y:S01]  /*6570*/  IMAD.U32 R110, RZ, RZ, UR4 ;  /* 0x00000004ff6e7e24 */ /* 0x000fe2000f8e00ff */
[----:B------:R-:W-:Y:S01]  /*6580*/  LEA R102, R36, UR47, 0x3 ;  /* 0x0000002f24667c11 */ /* 0x000fe2000f8e18ff */
[----:B------:R-:W-:Y:S01]  /*6590*/  IMAD.SHL.U32 R103, R103, 0x2000, RZ ;  /* 0x0000200067677824 */ /* 0x000fe200078e00ff */
[----:B------:R-:W-:Y:S01]  /*65a0*/  @P0 SEL R2, R5, R2, !P2 ;  /* 0x0000000205020207 */ /* 0x000fe20005000000 */
[----:B------:R-:W-:Y:S01]  /*65b0*/  IMAD.SHL.U32 R80, R91, 0x10, RZ ;  /* 0x000000105b507824 */ /* 0x000fe200078e00ff */
[----:B------:R-:W-:Y:S01]  /*65c0*/  SHF.L.U32 R3, R94, 0x1f, RZ ;  /* 0x0000001f5e037819 */ /* 0x000fe200000006ff */
[----:B------:R-:W-:Y:S01]  /*65d0*/  IMAD.IADD R83, R96, 0x1, R103 ;  /* 0x0000000160537824 */ /* 0x000fe200078e0267 */
[----:B------:R-:W-:Y:S01]  /*65e0*/  @P1 LOP3.LUT R2, R2, 0x1, RZ, 0xc0, !PT ;  /* 0x0000000102021812 */ /* 0x000fe200078ec0ff */
[----:B------:R-:W-:Y:S01]  /*65f0*/  BSSY B1, `(.L_x_106) ;  /* 0x0000039000017945 */ /* 0x000fe20003800000 */
[----:B------:R-:W-:Y:S01]  /*6600*/  PLOP3.LUT P2, PT, PT, PT, UP1, 0x80, 0x8 ;  /* 0x000000000008781c */ /* 0x000fe20003f4f018 */
[----:B------:R-:W-:Y:S01]  /*6610*/  IMAD.IADD R82, R83, 0x1, R81 ;  /* 0x0000000153527824 */ /* 0x000fe200078e0251 */
[----:B------:R-:W-:Y:S01]  /*6620*/  ISETP.NE.U32.OR P5, PT, R2, 0x1, !P1 ;  /* 0x000000010200780c */ /* 0x000fe20004fa5470 */
[----:B------:R-:W-:Y:S01]  /*6630*/  IMAD.U32 R2, RZ, RZ, UR46 ;  /* 0x0000002eff027e24 */ /* 0x000fe2000f8e00ff */
[----:B------:R-:W-:Y:S01]  /*6640*/  LOP3.LUT P4, R89, R84, 0xff, RZ, 0xc0, !PT ;  /* 0x000000ff54597812 */ /* 0x000fe2000788c0ff */
[----:B------:R-:W-:Y:S01]  /*6650*/  IMAD.MOV.U32 R108, RZ, RZ, 0x1 ;  /* 0x00000001ff6c7424 */ /* 0x000fe200078e00ff */
[----:B------:R-:W-:Y:S01]  /*6660*/  P2R R101, PR, RZ, 0x20 ;  /* 0x00000020ff657803 */ /* 0x000fe20000000000 */
[----:B------:R-:W-:Y:S01]  /*6670*/  IMAD R39, R36, 0x40, R37 ;  /* 0x0000004024277824 */ /* 0x000fe200078e0225 */
[----:B-1----:R-:W-:Y:S01]  /*6680*/  LEA R0, R2, UR47, 0x3 ;  /* 0x0000002f02007c11 */ /* 0x002fe2000f8e18ff */
[----:B------:R-:W-:Y:S01]  /*6690*/  IMAD.U32 R109, RZ, RZ, UR46 ;  /* 0x0000002eff6d7e24 */ /* 0x000fe2000f8e00ff */
[----:B------:R-:W-:Y:S02]  /*66a0*/  SEL R2, RZ, 0xffffffff, P3 ;  /* 0xffffffffff027807 */ /* 0x000fe40001800000 */
[----:B------:R-:W-:Y:S02]  /*66b0*/  CS2R R74, SRZ ;  /* 0x00000000004a7805 */ /* 0x000fe4000001ff00 */
[----:B------:R-:W-:Y:S02]  /*66c0*/  CS2R R72, SRZ ;  /* 0x0000000000487805 */ /* 0x000fe4000001ff00 */
[----:B------:R-:W-:Y:S02]  /*66d0*/  CS2R R66, SRZ ;  /* 0x0000000000427805 */ /* 0x000fe4000001ff00 */
[----:B------:R-:W-:Y:S02]  /*66e0*/  @P2 SEL R2, R5, R2, !P4 ;  /* 0x0000000205022207 */ /* 0x000fe40006000000 */
[----:B------:R-:W-:Y:S02]  /*66f0*/  CS2R R64, SRZ ;  /* 0x0000000000407805 */ /* 0x000fe4000001ff00 */
[----:B------:R-:W-:Y:S02]  /*6700*/  @P5 SHF.L.U32 R7, R110, 0x1f, RZ ;  /* 0x0000001f6e075819 */ /* 0x000fe400000006ff */
[----:B------:R-:W-:Y:S02]  /*6710*/  CS2R R58, SRZ ;  /* 0x00000000003a7805 */ /* 0x000fe4000001ff00 */
[----:B------:R-:W-:Y:S02]  /*6720*/  LOP3.LUT R2, R2, 0x1, RZ, 0xc0, !PT ;  /* 0x0000000102027812 */ /* 0x000fe400078ec0ff */
[----:B------:R-:W-:Y:S01]  /*6730*/  CS2R R56, SRZ ;  /* 0x0000000000387805 */ /* 0x000fe2000001ff00 */
[----:B------:R-:W1:Y:S01]  /*6740*/  @P5 SYNCS.PHASECHK.TRANS64.TRYWAIT P1, [R0+URZ+0x100], R7 ;  /* 0x00010007000055a7 */ /* 0x000e6200080211ff */
[----:B------:R-:W-:Y:S02]  /*6750*/  CS2R R50, SRZ ;  /* 0x0000000000327805 */ /* 0x000fe4000001ff00 */
[----:B------:R-:W-:Y:S02]  /*6760*/  ISETP.NE.U32.AND P2, PT, R2, 0x1, PT ;  /* 0x000000010200780c */ /* 0x000fe40003f45070 */
[----:B------:R-:W-:Y:S01]  /*6770*/  CS2R R48, SRZ ;  /* 0x0000000000307805 */ /* 0x000fe2000001ff00 */
[----:B------:R-:W-:Y:S01]  /*6780*/  IMAD.IADD R47, R83, 0x1, R80 ;  /* 0x00000001532f7824 */ /* 0x000fe200078e0250 */
[----:B------:R-:W-:Y:S01]  /*6790*/  P2R R111, PR, RZ, 0x4 ;  /* 0x00000004ff6f7803 */ /* 0x000fe20000000000 */
[----:B------:R-:W-:Y:S01]  /*67a0*/  IMAD.IADD R46, R95, 0x1, R82 ;  /* 0x000000015f2e7824 */ /* 0x000fe200078e0252 */
[----:B------:R2:W4:Y:S01]  /*67b0*/  SYNCS.PHASECHK.TRANS64.TRYWAIT P0, [R102+URZ+0x160], R3 ;  /* 0x00016003660075a7 */ /* 0x00052200080011ff */
[----:B-1----:R-:W-:Y:S01]  /*67c0*/  @P5 SEL R108, RZ, 0x1, !P1 ;  /* 0x00000001ff6c5807 */ /* 0x002fe20004800000 */
[----:B--2---:R-:W-:Y:S06]  /*67d0*/  @!P5 BRA `(.L_x_107) ;  /* 0x000000000068d947 */ /* 0x004fec0003800000 */
[----:B------:R-:W-:Y:S01]  /*67e0*/  ISETP.NE.AND P1, PT, R108, RZ, PT ;  /* 0x000000ff6c00720c */ /* 0x000fe20003f25270 */
[----:B------:R-:W-:Y:S01]  /*67f0*/  BSSY B0, `(.L_x_108) ;  /* 0x000000d000007945 */ /* 0x000fe20003800000 */
[----:B------:R-:W-:Y:S02]  /*6800*/  CS2R R50, SRZ ;  /* 0x0000000000327805 */ /* 0x000fe4000001ff00 */
[----:B------:R-:W-:Y:S02]  /*6810*/  CS2R R48, SRZ ;  /* 0x0000000000307805 */ /* 0x000fe4000001ff00 */
[----:B------:R-:W-:Y:S02]  /*6820*/  CS2R R58, SRZ ;  /* 0x00000000003a7805 */ /* 0x000fe4000001ff00 */
[----:B------:R-:W-:Y:S02]  /*6830*/  CS2R R56, SRZ ;  /* 0x0000000000387805 */ /* 0x000fe4000001ff00 */
[----:B------:R-:W-:Y:S02]  /*6840*/  CS2R R66, SRZ ;  /* 0x0000000000427805 */ /* 0x000fe4000001ff00 */
[----:B------:R-:W-:Y:S02]  /*6850*/  CS2R R64, SRZ ;  /* 0x0000000000407805 */ /* 0x000fe4000001ff00 */
[----:B------:R-:W-:Y:S02]  /*6860*/  CS2R R74, SRZ ;  /* 0x00000000004a7805 */ /* 0x000fe4000001ff00 */
[----:B------:R-:W-:Y:S01]  /*6870*/  CS2R R72, SRZ ;  /* 0x0000000000487805 */ /* 0x000fe2000001ff00 */
[----:B------:R-:W-:Y:S06]  /*6880*/  @P1 BRA `(.L_x_109) ;  /* 0x00000000000c1947 */ /* 0x000fec0003800000 */
[----:B------:R-:W-:Y:S04]  /*6890*/  SHF.L.U32 R5, R110, 0x1f, RZ ;  /* 0x0000001f6e057819 */ /* 0x000fe800000006ff */
[----:B------:R-:W1:Y:S02]  /*68a0*/  SYNCS.PHASECHK.TRANS64.TRYWAIT P1, [R0+URZ+0x100], R5 ;  /* 0x00010005000075a7 */ /* 0x000e6400080211ff */
[----:B-1----:R-:W-:Y:S05]  /*68b0*/  @!P1 BRA `(.L_x_110) ;  /* 0x00000028008c9947 */ /* 0x002fea0003800000 */
.L_x_109:
[----:B------:R-:W-:Y:S05]  /*68c0*/  BSYNC B0 ;  /* 0x0000000000007941 */ /* 0x000fea0003800000 */
.L_x_108:
[----:B------:R-:W-:Y:S01]  /*68d0*/  ISETP.NE.AND P1, PT, R111, RZ, PT ;  /* 0x000000ff6f00720c */ /* 0x000fe20003f25270 */
[----:B------:R-:W-:Y:S04]  /*68e0*/  UIADD3 UR4, UPT, UPT, UR46, 0x1, URZ ;  /* 0x000000012e047890 */ /* 0x000fe8000fffe0ff */
[----:B------:R-:W-:Y:S04]  /*68f0*/  UISETP.NE.AND UP0, UPT, UR4, 0x3, UPT ;  /* 0x000000030400788c */ /* 0x000fe8000bf05270 */
[----:B------:R-:W-:Y:S02]  /*6900*/  USEL UR5, URZ, 0x1, UP0 ;  /* 0x00000001ff057887 */ /* 0x000fe40008000000 */
[----:B------:R-:W-:Y:S02]  /*6910*/  USEL UR4, UR4, URZ, UP0 ;  /* 0x000000ff04047287 */ /* 0x000fe40008000000 */
[----:B------:R2:W1:Y:S02]  /*6920*/  @P1 LDS.128 R48, [R83] ;  /* 0x0000000053301984 */ /* 0x0004640000000c00 */
[----:B------:R-:W-:Y:S02]  /*6930*/  LOP3.LUT R110, R110, UR5, RZ, 0x3c, !PT ;  /* 0x000000056e6e7c12 */ /* 0x000fe4000f8e3cff */
[----:B------:R2:W1:Y:S01]  /*6940*/  @P1 LDS.128 R56, [R82+0x10] ;  /* 0x0000100052381984 */ /* 0x0004620000000c00 */
[----:B------:R-:W-:Y:S03]  /*6950*/  IMAD.U32 R109, RZ, RZ, UR4 ;  /* 0x00000004ff6d7e24 */ /* 0x000fe6000f8e00ff */
[----:B------:R2:W1:Y:S04]  /*6960*/  @P1 LDS.128 R64, [R47+0x20] ;  /* 0x000020002f401984 */ /* 0x0004680000000c00 */
[----:B------:R2:W1:Y:S02]  /*6970*/  @P1 LDS.128 R72, [R46+0x10] ;  /* 0x000010002e481984 */ /* 0x0004640000000c00 */
.L_x_107:
[----:B------:R-:W-:Y:S05]  /*6980*/  BSYNC B1 ;  /* 0x0000000000017941 */ /* 0x000fea0003800000 */
.L_x_106:
[----:B-1----:R-:W-:Y:S04]  /*6990*/  SHF.R.U32.HI R0, RZ, 0x15, R39 ;  /* 0x00000015ff007819 */ /* 0x002fe80000011627 */
[----:B------:R-:W-:Y:S01]  /*69a0*/  LOP3.LUT P1, RZ, R0, 0x3, R85, 0x48, !PT ;  /* 0x0000000300ff7812 */ /* 0x000fe20007824855 */
[----:B------:R-:W-:Y:S01]  /*69b0*/  @!UPT UIADD3 URZ, UPT, UPT, URZ, URZ, URZ ;  /* 0x000000fffffff290 */ /* 0x000fe2000fffe0ff */
[----:B----4-:R-:W-:Y:S11]  /*69c0*/  @P0 BRA `(.L_x_111) ;  /* 0x0000000000080947 */ /* 0x010ff60003800000 */
[----:B------:R-:W1:Y:S02]  /*69d0*/  SYNCS.PHASECHK.TRANS64.TRYWAIT P0, [R102+URZ+0x160], R3 ;  /* 0x00016003660075a7 */ /* 0x000e6400080011ff */
[----:B-1----:R-:W-:Y:S05]  /*69e0*/  @!P0 BRA `(.L_x_112) ;  /* 0x0000002800548947 */ /* 0x002fea0003800000 */
.L_x_111:
[----:B------:R-:W-:Y:S05]  /*69f0*/  @!P1 BRA `(.L_x_113) ;  /* 0x0000000000409947 */ /* 0x000fea0003800000 */
[----:B------:R-:W4:Y:S01]  /*6a00*/  LDCU.64 UR8, c[0x4][0x70] ;  /* 0x01000e00ff0877ac */ /* 0x000f220008000a00 */
[----:B-1----:R-:W-:Y:S01]  /*6a10*/  MOV R3, 0x0 ;  /* 0x0000000000037802 */ /* 0x002fe20000000f00 */
[----:B------:R-:W-:Y:S02]  /*6a20*/  HFMA2 R12, -RZ, RZ, 0, 5.9604644775390625e-08 ;  /* 0x00000001ff0c7431 */ /* 0x000fe400000001ff */
[----:B------:R-:W-:Y:S02]  /*6a30*/  IMAD.MOV.U32 R8, RZ, RZ, 0x192 ;  /* 0x00000192ff087424 */ /* 0x000fe400078e00ff */
[----:B------:R-:W-:Y:S01]  /*6a40*/  IMAD.MOV.U32 R13, RZ, RZ, RZ ;  /* 0x000000ffff0d7224 */ /* 0x000fe200078e00ff */
[----:B------:R-:W1:Y:S01]  /*6a50*/  LDCU.64 UR6, c[0x4][0x78] ;  /* 0x01000f00ff0677ac */ /* 0x000e620008000a00 */
[----:B------:R-:W2:Y:S01]  /*6a60*/  LDC.64 R2, c[0x4][R3] ;  /* 0x0100000003027b82 */ /* 0x000ea20000000a00 */
[----:B------:R-:W5:Y:S01]  /*6a70*/  LDCU.64 UR4, c[0x4][0x10] ;  /* 0x01000200ff0477ac */ /* 0x000f620008000a00 */
[----:B----4-:R-:W-:Y:S01]  /*6a80*/  MOV R5, UR9 ;  /* 0x0000000900057c02 */ /* 0x010fe20008000f00 */
[----:B------:R-:W-:Y:S01]  /*6a90*/  IMAD.U32 R4, RZ, RZ, UR8 ;  /* 0x00000008ff047e24 */ /* 0x000fe2000f8e00ff */
[----:B-1----:R-:W-:Y:S01]  /*6aa0*/  MOV R7, UR7 ;  /* 0x0000000700077c02 */ /* 0x002fe20008000f00 */
[----:B------:R-:W-:Y:S01]  /*6ab0*/  IMAD.U32 R6, RZ, RZ, UR6 ;  /* 0x00000006ff067e24 */ /* 0x000fe2000f8e00ff */
[----:B-----5:R-:W-:Y:S01]  /*6ac0*/  MOV R11, UR5 ;  /* 0x00000005000b7c02 */ /* 0x020fe20008000f00 */
[----:B------:R-:W-:Y:S02]  /*6ad0*/  IMAD.U32 R10, RZ, RZ, UR4 ;  /* 0x00000004ff0a7e24 */ /* 0x000fe4000f8e00ff */
[----:B------:R-:W-:Y:S07]  /*6ae0*/  LEPC R20, `(.L_x_113) ;  /* 0x000000001014794e */ /* 0x000fee0000000000 */
[----:B--23--:R-:W-:Y:S05]  /*6af0*/  CALL.ABS.NOINC R2 ;  /* 0x0000000002007343 */ /* 0x00cfea0003c00000 */
.L_x_113:
[----:B------:R-:W-:Y:S05]  /*6b00*/  WARPSYNC.ALL ;  /* 0x0000000000007948 */ /* 0x000fea0003800000 */
[----:B------:R-:W-:Y:S01]  /*6b10*/  R2UR UR4, R39 ;  /* 0x00000000270472ca */ /* 0x000fe200000e0000 */
[--C-:B------:R-:W-:Y:S01]  /*6b20*/  HADD2.F32 R40, -RZ, R48.reuse.H0_H0 ;  /* 0x20000030ff287230 */ /* 0x100fe20000004100 */
[----:B------:R-:W-:Y:S01]  /*6b30*/  ISETP.NE.AND P0, PT, R97, RZ, PT ;  /* 0x000000ff6100720c */ /* 0x000fe20003f05270 */
[----:B------:R-:W-:Y:S01]  /*6b40*/  HADD2.F32 R43, -RZ, R48.H1_H1 ;  /* 0x30000030ff2b7230 */ /* 0x000fe20000004100 */
[----:B------:R-:W-:Y:S01]  /*6b50*/  BSSY.RECONVERGENT B0, `(.L_x_114) ;  /* 0x0000085000007945 */ /* 0x000fe20003800200 */
[----:B------:R-:W-:Y:S02]  /*6b60*/  HADD2.F32 R42, -RZ, R49.H0_H0 ;  /* 0x20000031ff2a7230 */ /* 0x000fe40000004100 */
[----:B------:R-:W-:Y:S02]  /*6b70*/  HADD2.F32 R45, -RZ, R51.H0_H0 ;  /* 0x20000033ff2d7230 */ /* 0x000fe40000004100 */
[----:B------:R-:W-:Y:S04]  /*6b80*/  HADD2.F32 R44, -RZ, R75.H1_H1 ;  /* 0x3000004bff2c7230 */ /* 0x000fe80000004100 */
[----:B------:R-:W3:Y:S02]  /*6b90*/  LDTM.x32 R4, tmem[UR4] ;  /* 0x00000004000479ee */ /* 0x000ee400082c0000 */
[C---:B---3--:R-:W-:Y:S01]  /*6ba0*/  FMUL R0, R38.reuse, R4 ;  /* 0x0000000426007220 */ /* 0x048fe20000400000 */
[C---:B------:R-:W-:Y:S01]  /*6bb0*/  FMUL R2, R38.reuse, R5 ;  /* 0x0000000526027220 */ /* 0x040fe20000400000 */
[C---:B-1----:R-:W-:Y:S01]  /*6bc0*/  FMUL R3, R38.reuse, R6 ;  /* 0x0000000626037220 */ /* 0x042fe20000400000 */
[C---:B------:R-:W-:Y:S01]  /*6bd0*/  FMUL R7, R38.reuse, R7 ;  /* 0x0000000726077220 */ /* 0x040fe20000400000 */
[C---:B------:R-:W-:Y:S01]  /*6be0*/  FFMA R0, R41.reuse, R40, R0 ;  /* 0x0000002829007223 */ /* 0x040fe20000000000 */
[----:B------:R-:W-:Y:S02]  /*6bf0*/  HADD2.F32 R40, -RZ, R49.H1_H1 ;  /* 0x30000031ff287230 */ /* 0x000fe40000004100 */
[C---:B------:R-:W-:Y:S01]  /*6c00*/  FFMA R2, R41.reuse, R43, R2 ;  /* 0x0000002b29027223 */ /* 0x040fe20000000002 */
[C---:B------:R-:W-:Y:S01]  /*6c10*/  FFMA R3, R41.reuse, R42, R3 ;  /* 0x0000002a29037223 */ /* 0x040fe20000000003 */
[--C-:B------:R-:W-:Y:S02]  /*6c20*/  HADD2.F32 R43, -RZ, R50.reuse.H0_H0 ;  /* 0x20000032ff2b7230 */ /* 0x100fe40000004100 */
[----:B------:R-:W-:Y:S01]  /*6c30*/  FMUL R4, R38, R8 ;  /* 0x0000000826047220 */ /* 0x000fe20000400000 */
[----:B------:R-:W-:Y:S01]  /*6c40*/  HADD2.F32 R42, -RZ, R50.H1_H1 ;  /* 0x30000032ff2a7230 */ /* 0x000fe20000004100 */
[----:B------:R-:W-:Y:S01]  /*6c50*/  F2FP.F16.F32.PACK_AB R52, R2, R0 ;  /* 0x000000000234723e */ /* 0x000fe200000000ff */
[C---:B------:R-:W-:Y:S01]  /*6c60*/  FFMA R7, R41.reuse, R40, R7 ;  /* 0x0000002829077223 */ /* 0x040fe20000000007 */
[----:B------:R-:W-:Y:S01]  /*6c70*/  FFMA R4, R41, R43, R4 ;  /* 0x0000002b29047223 */ /* 0x000fe20000000004 */
[C---:B------:R-:W-:Y:S01]  /*6c80*/  FMUL R5, R38.reuse, R9 ;  /* 0x0000000926057220 */ /* 0x040fe20000400000 */
[C---:B------:R-:W-:Y:S01]  /*6c90*/  FMUL R6, R38.reuse, R10 ;  /* 0x0000000a26067220 */ /* 0x040fe20000400000 */
[----:B------:R-:W-:Y:S01]  /*6ca0*/  HADD2.F32 R40, -RZ, R51.H1_H1 ;  /* 0x30000033ff287230 */ /* 0x000fe20000004100 */
[----:B------:R-:W-:Y:S01]  /*6cb0*/  F2FP.F16.F32.PACK_AB R53, R7, R3 ;  /* 0x000000030735723e */ /* 0x000fe200000000ff */
[C---:B------:R-:W-:Y:S01]  /*6cc0*/  FFMA R5, R41.reuse, R42, R5 ;  /* 0x0000002a29057223 */ /* 0x040fe20000000005 */
[----:B------:R-:W-:Y:S01]  /*6cd0*/  FFMA R6, R41, R45, R6 ;  /* 0x0000002d29067223 */ /* 0x000fe20000000006 */
[C---:B------:R-:W-:Y:S01]  /*6ce0*/  FMUL R11, R38.reuse, R11 ;  /* 0x0000000b260b7220 */ /* 0x040fe20000400000 */
[--C-:B------:R-:W-:Y:S02]  /*6cf0*/  HADD2.F32 R43, -RZ, R56.reuse.H0_H0 ;  /* 0x20000038ff2b7230 */ /* 0x100fe40000004100 */
[C---:B------:R-:W-:Y:S01]  /*6d00*/  FMUL R8, R38.reuse, R12 ;  /* 0x0000000c26087220 */ /* 0x040fe20000400000 */
[----:B------:R-:W-:Y:S01]  /*6d10*/  F2FP.F16.F32.PACK_AB R54, R5, R4 ;  /* 0x000000040536723e */ /* 0x000fe200000000ff */
[C---:B------:R-:W-:Y:S01]  /*6d20*/  FFMA R11, R41.reuse, R40, R11 ;  /* 0x00000028290b7223 */ /* 0x040fe2000000000b */
[----:B------:R-:W-:Y:S02]  /*6d30*/  HADD2.F32 R40, -RZ, R56.H1_H1 ;  /* 0x30000038ff287230 */ /* 0x000fe40000004100 */
[----:B------:R-:W-:Y:S01]  /*6d40*/  FFMA R8, R41, R43, R8 ;  /* 0x0000002b29087223 */ /* 0x000fe20000000008 */
[C---:B------:R-:W-:Y:S01]  /*6d50*/  FMUL R9, R38.reuse, R13 ;  /* 0x0000000d26097220 */ /* 0x040fe20000400000 */
[--C-:B------:R-:W-:Y:S01]  /*6d60*/  HADD2.F32 R45, -RZ, R57.reuse.H0_H0 ;  /* 0x20000039ff2d7230 */ /* 0x100fe20000004100 */
[----:B------:R-:W-:Y:S01]  /*6d70*/  F2FP.F16.F32.PACK_AB R55, R11, R6 ;  /* 0x000000060b37723e */ /* 0x000fe200000000ff */
[C---:B------:R-:W-:Y:S01]  /*6d80*/  FMUL R10, R38.reuse, R14 ;  /* 0x0000000e260a7220 */ /* 0x040fe20000400000 */
[----:B------:R-:W-:Y:S02]  /*6d90*/  HADD2.F32 R42, -RZ, R57.H1_H1 ;  /* 0x30000039ff2a7230 */ /* 0x000fe40000004100 */
[C---:B------:R-:W-:Y:S01]  /*6da0*/  FFMA R9, R41.reuse, R40, R9 ;  /* 0x0000002829097223 */ /* 0x040fe20000000009 */
[C---:B------:R-:W-:Y:S01]  /*6db0*/  FMUL R15, R38.reuse, R15 ;  /* 0x0000000f260f7220 */ /* 0x040fe20000400000 */
[----:B------:R1:W-:Y:S01]  /*6dc0*/  STS.128 [R83], R52 ;  /* 0x0000003453007388 */ /* 0x0003e20000000c00 */
[----:B------:R-:W-:Y:S01]  /*6dd0*/  FFMA R10, R41, R45, R10 ;  /* 0x0000002d290a7223 */ /* 0x000fe2000000000a */
[--C-:B------:R-:W-:Y:S01]  /*6de0*/  HADD2.F32 R40, -RZ, R58.reuse.H0_H0 ;  /* 0x2000003aff287230 */ /* 0x100fe20000004100 */
[----:B------:R-:W-:Y:S01]  /*6df0*/  F2FP.F16.F32.PACK_AB R60, R9, R8 ;  /* 0x00000008093c723e */ /* 0x000fe200000000ff */
[----:B------:R-:W-:Y:S01]  /*6e00*/  FFMA R15, R41, R42, R15 ;  /* 0x0000002a290f7223 */ /* 0x000fe2000000000f */
[C---:B------:R-:W-:Y:S01]  /*6e10*/  FMUL R12, R38.reuse, R16 ;  /* 0x00000010260c7220 */ /* 0x040fe20000400000 */
[----:B------:R-:W-:Y:S02]  /*6e20*/  HADD2.F32 R42, -RZ, R58.H1_H1 ;  /* 0x3000003aff2a7230 */ /* 0x000fe40000004100 */
[C---:B------:R-:W-:Y:S01]  /*6e30*/  FMUL R13, R38.reuse, R17 ;  /* 0x00000011260d7220 */ /* 0x040fe20000400000 */
[--C-:B------:R-:W-:Y:S01]  /*6e40*/  HADD2.F32 R43, -RZ, R59.reuse.H0_H0 ;  /* 0x2000003bff2b7230 */ /* 0x100fe20000004100 */
[----:B------:R-:W-:Y:S01]  /*6e50*/  F2FP.F16.F32.PACK_AB R61, R15, R10 ;  /* 0x0000000a0f3d723e */ /* 0x000fe200000000ff */
[C---:B------:R-:W-:Y:S01]  /*6e60*/  FFMA R12, R41.reuse, R40, R12 ;  /* 0x00000028290c7223 */ /* 0x040fe2000000000c */
[C---:B------:R-:W-:Y:S01]  /*6e70*/  FFMA R13, R41.reuse, R42, R13 ;  /* 0x0000002a290d7223 */ /* 0x040fe2000000000d */
[C---:B------:R-:W-:Y:S01]  /*6e80*/  FMUL R14, R38.reuse, R18 ;  /* 0x00000012260e7220 */ /* 0x040fe20000400000 */
[----:B------:R-:W-:Y:S02]  /*6e90*/  HADD2.F32 R40, -RZ, R59.H1_H1 ;  /* 0x3000003bff287230 */ /* 0x000fe40000004100 */
[C---:B------:R-:W-:Y:S01]  /*6ea0*/  FMUL R19, R38.reuse, R19 ;  /* 0x0000001326137220 */ /* 0x040fe20000400000 */
[C---:B------:R-:W-:Y:S01]  /*6eb0*/  FMUL R16, R38.reuse, R20 ;  /* 0x0000001426107220 */ /* 0x040fe20000400000 */
[C---:B------:R-:W-:Y:S01]  /*6ec0*/  FFMA R14, R41.reuse, R43, R14 ;  /* 0x0000002b290e7223 */ /* 0x040fe2000000000e */
[--C-:B------:R-:W-:Y:S02]  /*6ed0*/  HADD2.F32 R43, -RZ, R64.reuse.H0_H0 ;  /* 0x20000040ff2b7230 */ /* 0x100fe40000004100 */
[C---:B------:R-:W-:Y:S01]  /*6ee0*/  FFMA R19, R41.reuse, R40, R19 ;  /* 0x0000002829137223 */ /* 0x040fe20000000013 */
[----:B------:R-:W-:Y:S02]  /*6ef0*/  HADD2.F32 R42, -RZ, R64.H1_H1 ;  /* 0x30000040ff2a7230 */ /* 0x000fe40000004100 */
[C---:B------:R-:W-:Y:S01]  /*6f00*/  FMUL R17, R38.reuse, R21 ;  /* 0x0000001526117220 */ /* 0x040fe20000400000 */
[--C-:B------:R-:W-:Y:S02]  /*6f10*/  HADD2.F32 R45, -RZ, R65.reuse.H0_H0 ;  /* 0x20000041ff2d7230 */ /* 0x100fe40000004100 */
[C---:B------:R-:W-:Y:S01]  /*6f20*/  FMUL R18, R38.reuse, R22 ;  /* 0x0000001626127220 */ /* 0x040fe20000400000 */
[----:B------:R-:W-:Y:S02]  /*6f30*/  HADD2.F32 R40, -RZ, R65.H1_H1 ;  /* 0x30000041ff287230 */ /* 0x000fe40000004100 */
[C---:B------:R-:W-:Y:S01]  /*6f40*/  FMUL R23, R38.reuse, R23 ;  /* 0x0000001726177220 */ /* 0x040fe20000400000 */
[C---:B------:R-:W-:Y:S01]  /*6f50*/  FFMA R16, R41.reuse, R43, R16 ;  /* 0x0000002b29107223 */ /* 0x040fe20000000010 */
[C---:B------:R-:W-:Y:S01]  /*6f60*/  FFMA R17, R41.reuse, R42, R17 ;  /* 0x0000002a29117223 */ /* 0x040fe20000000011 */
[C---:B------:R-:W-:Y:S01]  /*6f70*/  FFMA R18, R41.reuse, R45, R18 ;  /* 0x0000002d29127223 */ /* 0x040fe20000000012 */
[C---:B------:R-:W-:Y:S01]  /*6f80*/  FFMA R23, R41.reuse, R40, R23 ;  /* 0x0000002829177223 */ /* 0x040fe20000000017 */
[--C-:B------:R-:W-:Y:S02]  /*6f90*/  HADD2.F32 R43, -RZ, R66.reuse.H0_H0 ;  /* 0x20000042ff2b7230 */ /* 0x100fe40000004100 */
[C---:B------:R-:W-:Y:S01]  /*6fa0*/  FMUL R20, R38.reuse, R24 ;  /* 0x0000001826147220 */ /* 0x040fe20000400000 */
        /* <DEDUP_REMOVED lines=9> */
[----:B------:R-:W-:Y:S01]  /*7040*/  FFMA R27, R41, R42, R27 ;  /* 0x0000002a291b7223 */ /* 0x000fe2000000001b */
[--C-:B------:R-:W-:Y:S02]  /*7050*/  HADD2.F32 R40, -RZ, R72.reuse.H0_H0 ;  /* 0x20000048ff287230 */ /* 0x100fe40000004100 */
[C---:B------:R-:W-:Y:S01]  /*7060*/  FMUL R24, R38.reuse, R28 ;  /* 0x0000001c26187220 */ /* 0x040fe20000400000 */
[----:B------:R-:W-:Y:S02]  /*7070*/  HADD2.F32 R42, -RZ, R72.H1_H1 ;  /* 0x30000048ff2a7230 */ /* 0x000fe40000004100 */
[C---:B------:R-:W-:Y:S01]  /*7080*/  FMUL R25, R38.reuse, R29 ;  /* 0x0000001d26197220 */ /* 0x040fe20000400000 */
[--C-:B------:R-:W-:Y:S02]  /*7090*/  HADD2.F32 R43, -RZ, R73.reuse.H0_H0 ;  /* 0x20000049ff2b7230 */ /* 0x100fe40000004100 */
[C---:B------:R-:W-:Y:S01]  /*70a0*/  FMUL R26, R38.reuse, R30 ;  /* 0x0000001e261a7220 */ /* 0x040fe20000400000 */
[----:B------:R-:W-:Y:S01]  /*70b0*/  F2FP.F16.F32.PACK_AB R62, R13, R12 ;  /* 0x0000000c0d3e723e */ /* 0x000fe200000000ff */
[----:B------:R-:W-:Y:S01]  /*70c0*/  FFMA R24, R41, R40, R24 ;  /* 0x0000002829187223 */ /* 0x000fe20000000018 */
[----:B------:R-:W-:Y:S01]  /*70d0*/  F2FP.F16.F32.PACK_AB R63, R19, R14 ;  /* 0x0000000e133f723e */ /* 0x000fe200000000ff */
[C---:B------:R-:W-:Y:S01]  /*70e0*/  FFMA R25, R41.reuse, R42, R25 ;  /* 0x0000002a29197223 */ /* 0x040fe20000000019 */
[C---:B------:R-:W-:Y:S01]  /*70f0*/  FFMA R26, R41.reuse, R43, R26 ;  /* 0x0000002b291a7223 */ /* 0x040fe2000000001a */
[----:B------:R-:W-:Y:S02]  /*7100*/  HADD2.F32 R40, -RZ, R73.H1_H1 ;  /* 0x30000049ff287230 */ /* 0x000fe40000004100 */
[C---:B------:R-:W-:Y:S01]  /*7110*/  FMUL R31, R38.reuse, R31 ;  /* 0x0000001f261f7220 */ /* 0x040fe20000400000 */
[----:B------:R1:W-:Y:S01]  /*7120*/  STS.128 [R82+0x10], R60 ;  /* 0x0000103c52007388 */ /* 0x0003e20000000c00 */
[--C-:B------:R-:W-:Y:S02]  /*7130*/  HADD2.F32 R43, -RZ, R74.reuse.H0_H0 ;  /* 0x2000004aff2b7230 */ /* 0x100fe40000004100 */
[C---:B------:R-:W-:Y:S01]  /*7140*/  FMUL R28, R38.reuse, R32 ;  /* 0x00000020261c7220 */ /* 0x040fe20000400000 */
[----:B------:R-:W-:Y:S02]  /*7150*/  HADD2.F32 R42, -RZ, R74.H1_H1 ;  /* 0x3000004aff2a7230 */ /* 0x000fe40000004100 */
[C---:B------:R-:W-:Y:S01]  /*7160*/  FMUL R29, R38.reuse, R33 ;  /* 0x00000021261d7220 */ /* 0x040fe20000400000 */
[----:B------:R-:W-:Y:S02]  /*7170*/  HADD2.F32 R45, -RZ, R75.H0_H0 ;  /* 0x2000004bff2d7230 */ /* 0x000fe40000004100 */
[C---:B------:R-:W-:Y:S01]  /*7180*/  FMUL R30, R38.reuse, R34 ;  /* 0x00000022261e7220 */ /* 0x040fe20000400000 */
[----:B------:R-:W-:Y:S01]  /*7190*/  FFMA R31, R41, R40, R31 ;  /* 0x00000028291f7223 */ /* 0x000fe2000000001f */
[----:B------:R-:W-:Y:S01]  /*71a0*/  FMUL R35, R38, R35 ;  /* 0x0000002326237220 */ /* 0x000fe20000400000 */
[----:B------:R-:W-:Y:S01]  /*71b0*/  F2FP.F16.F32.PACK_AB R68, R17, R16 ;  /* 0x000000101144723e */ /* 0x000fe200000000ff */
[----:B------:R-:W-:Y:S01]  /*71c0*/  FFMA R28, R41, R43, R28 ;  /* 0x0000002b291c7223 */ /* 0x000fe2000000001c */
[----:B------:R-:W-:Y:S01]  /*71d0*/  F2FP.F16.F32.PACK_AB R69, R23, R18 ;  /* 0x000000121745723e */ /* 0x000fe200000000ff */
[----:B------:R-:W-:Y:S01]  /*71e0*/  FFMA R29, R41, R42, R29 ;  /* 0x0000002a291d7223 */ /* 0x000fe2000000001d */
[----:B------:R-:W-:Y:S01]  /*71f0*/  F2FP.F16.F32.PACK_AB R70, R21, R20 ;  /* 0x000000141546723e */ /* 0x000fe200000000ff */
[----:B------:R-:W-:Y:S01]  /*7200*/  FFMA R30, R41, R45, R30 ;  /* 0x0000002d291e7223 */ /* 0x000fe2000000001e */
[----:B------:R-:W-:Y:S01]  /*7210*/  F2FP.F16.F32.PACK_AB R71, R27, R22 ;  /* 0x000000161b47723e */ /* 0x000fe200000000ff */
[----:B------:R-:W-:Y:S01]  /*7220*/  FFMA R35, R41, R44, R35 ;  /* 0x0000002c29237223 */ /* 0x000fe20000000023 */
[----:B------:R-:W-:Y:S02]  /*7230*/  F2FP.F16.F32.PACK_AB R104, R25, R24 ;  /* 0x000000181968723e */ /* 0x000fe400000000ff */
[----:B------:R-:W-:Y:S01]  /*7240*/  F2FP.F16.F32.PACK_AB R105, R31, R26 ;  /* 0x0000001a1f69723e */ /* 0x000fe200000000ff */
[----:B------:R1:W-:Y:S01]  /*7250*/  STS.128 [R47+0x20], R68 ;  /* 0x000020442f007388 */ /* 0x0003e20000000c00 */
[----:B------:R-:W-:Y:S02]  /*7260*/  F2FP.F16.F32.PACK_AB R106, R29, R28 ;  /* 0x0000001c1d6a723e */ /* 0x000fe400000000ff */
[----:B------:R-:W-:Y:S05]  /*7270*/  F2FP.F16.F32.PACK_AB R107, R35, R30 ;  /* 0x0000001e236b723e */ /* 0x000fea00000000ff */
[----:B------:R1:W-:Y:S01]  /*7280*/  STS.128 [R46+0x10], R104 ;  /* 0x000010682e007388 */ /* 0x0003e20000000c00 */
[----:B------:R-:W-:Y:S01]  /*7290*/  @!PT LDS RZ, [RZ] ;  /* 0x00000000fffff984 */ /* 0x000fe20000000800 */
[----:B------:R-:W-:Y:S01]  /*72a0*/  @!PT LDS RZ, [RZ] ;  /* 0x00000000fffff984 */ /* 0x000fe20000000800 */
[----:B------:R-:W-:Y:S01]  /*72b0*/  @!PT LDS RZ, [RZ] ;  /* 0x00000000fffff984 */ /* 0x000fe20000000800 */
[----:B------:R-:W-:Y:S01]  /*72c0*/  @!PT LDS RZ, [RZ] ;  /* 0x00000000fffff984 */ /* 0x000fe20000000800 */
[----:B------:R3:W-:Y:S07]  /*72d0*/  MEMBAR.ALL.CTA ;  /* 0x0000000000007992 */ /* 0x0007ee0000008000 */
[----:B---3--:R-:W3:Y:S02]  /*72e0*/  FENCE.VIEW.ASYNC.S ;  /* 0x00000000000073c6 */ /* 0x008ee40000000000 */
[----:B---3--:R-:W-:Y:S06]  /*72f0*/  BAR.SYNC.DEFER_BLOCKING 0x1, 0x80 ;  /* 0x0042000000007b1d */ /* 0x008fec0000010000 */
[----:B------:R-:W-:Y:S05]  /*7300*/  @P0 BRA `(.L_x_115) ;  /* 0x0000000000240947 */ /* 0x000fea0003800000 */
[----:B------:R-:W3:Y:S01]  /*7310*/  LDCU.64 UR6, c[0x0][0x348] ;  /* 0x00006900ff0677ac */ /* 0x000ee20008000a00 */
[----:B------:R-:W-:Y:S01]  /*7320*/  R2UR UR5, R103 ;  /* 0x00000000670572ca */ /* 0x000fe200000e0000 */
[----:B------:R-:W-:Y:S11]  /*7330*/  UMOV UR51, UR36 ;  /* 0x0000002400337c82 */ /* 0x000ff60008000000 */
[----:B------:R-:W-:Y:S01]  /*7340*/  @!UPT UIADD3 URZ, UPT, UPT, URZ, URZ, URZ ;  /* 0x000000fffffff290 */ /* 0x000fe2000fffe0ff */
[----:B------:R-:W-:Y:S02]  /*7350*/  UIADD3 UR48, UPT, UPT, UR47, 0x200, UR5 ;  /* 0x000002002f307890 */ /* 0x000fe4000fffe005 */
[----:B---3--:R-:W-:Y:S04]  /*7360*/  UIADD3 UR4, UP0, UPT, UR6, 0x680, URZ ;  /* 0x0000068006047890 */ /* 0x008fe8000ff1e0ff */
[----:B------:R-:W-:Y:S09]  /*7370*/  UIADD3.X UR5, UPT, UPT, URZ, UR7, URZ, UP0, !UPT ;  /* 0x00000007ff057290 */ /* 0x000ff200087fe4ff */
[----:B------:R3:W-:Y:S02]  /*7380*/  UTMASTG.3D [UR48], [UR4] ;  /* 0x00000030040073b5 */ /* 0x0007e40008010000 */
[----:B---3--:R0:W-:Y:S02]  /*7390*/  UTMACMDFLUSH ;  /* 0x00000000000079b7 */ /* 0x0081e40000000000 */
.L_x_115:
[----:B------:R-:W-:Y:S05]  /*73a0*/  BSYNC.RECONVERGENT B0 ;  /* 0x0000000000007941 */ /* 0x000fea0003800200 */
.L_x_114:
[----:B------:R-:W-:Y:S01]  /*73b0*/  UIADD3 UR44, UPT, UPT, UR46, 0x1, URZ ;  /* 0x000000012e2c7890 */ /* 0x000fe2000fffe0ff */
[----:B------:R-:W-:Y:S03]  /*73c0*/  BSSY.RECONVERGENT B0, `(.L_x_116) ;  /* 0x0000005000007945 */ /* 0x000fe60003800200 */
[----:B------:R-:W-:Y:S04]  /*73d0*/  UISETP.NE.AND UP0, UPT, UR44, 0x3, UPT ;  /* 0x000000032c00788c */ /* 0x000fe8000bf05270 */
[----:B------:R-:W-:Y:S01]  /*73e0*/  USEL UR45, UR44, URZ, UP0 ;  /* 0x000000ff2c2d7287 */ /* 0x000fe20008000000 */
[----:B------:R-:W-:Y:S11]  /*73f0*/  @P0 BRA `(.L_x_117) ;  /* 0x0000000000040947 */ /* 0x000ff60003800000 */
[----:B------:R-:W-:Y:S04]  /*7400*/  DEPBAR.LE SB0, 0x1 ;  /* 0x000080400000791a */ /* 0x000fe80000000000 */
.L_x_117:
[----:B------:R-:W-:Y:S05]  /*7410*/  BSYNC.RECONVERGENT B0 ;  /* 0x0000000000007941 */ /* 0x000fea0003800200 */
.L_x_116:
[----:B------:R-:W-:Y:S01]  /*7420*/  BAR.SYNC.DEFER_BLOCKING 0x1, 0x80 ;  /* 0x0042000000007b1d */ /* 0x000fe20000010000 */
[----:B------:R-:W-:Y:S01]  /*7430*/  ISETP.NE.AND P1, PT, R101, RZ, PT ;  /* 0x000000ff6500720c */ /* 0x000fe20003f25270 */
[----:B------:R-:W-:Y:S01]  /*7440*/  UISETP.NE.AND UP0, UPT, UR53, URZ, UPT ;  /* 0x000000ff3500728c */ /* 0x000fe2000bf05270 */
[----:B------:R-:W-:Y:S11]  /*7450*/  LEA R3, R109, UR47, 0x3 ;  /* 0x0000002f6d037c11 */ /* 0x000ff6000f8e18ff */
[----:B------:R-:W-:Y:S01]  /*7460*/  @P1 SHF.L.U32 R4, R110, 0x1f, RZ ;  /* 0x0000001f6e041819 */ /* 0x000fe200000006ff */
[----:B------:R-:W-:Y:S06]  /*7470*/  BRA.U !UP0, `(.L_x_118) ;  /* 0x0000000108247547 */ /* 0x000fec000b800000 */
[----:B------:R-:W3:Y:S01]  /*7480*/  S2R R0, SR_CgaCtaId ;  /* 0x0000000000007919 */ /* 0x000ee20000008800 */
[----:B------:R-:W-:Y:S01]  /*7490*/  IMAD.U32 R2, RZ, RZ, UR52 ;  /* 0x00000034ff027e24 */ /* 0x000fe2000f8e00ff */
[----:B------:R-:W-:Y:S04]  /*74a0*/  UIADD3 UR4, UPT, UPT, UR52, 0x1, URZ ;  /* 0x0000000134047890 */ /* 0x000fe8000fffe0ff */
[----:B------:R-:W-:Y:S01]  /*74b0*/  @P1 LEA R2, R2, UR47, 0x3 ;  /* 0x0000002f02021c11 */ /* 0x000fe2000f8e18ff */
[----:B------:R-:W-:Y:S04]  /*74c0*/  UISETP.NE.AND UP0, UPT, UR4, 0x3, UPT ;  /* 0x000000030400788c */ /* 0x000fe8000bf05270 */
[----:B------:R-:W-:Y:S01]  /*74d0*/  @P1 VIADD R5, R2, 0x118 ;  /* 0x0000011802051836 */ /* 0x000fe20000000000 */
[----:B------:R-:W-:Y:S04]  /*74e0*/  USEL UR52, UR4, URZ, UP0 ;  /* 0x000000ff04347287 */ /* 0x000fe80008000000 */
[----:B---3--:R-:W-:Y:S04]  /*74f0*/  @P1 PRMT R0, R0, 0x654, R5 ;  /* 0x0000065400001816 */ /* 0x008fe80000000005 */
[----:B------:R3:W-:Y:S04]  /*7500*/  @P1 SYNCS.ARRIVE.TRANS64.RED.A1T0 RZ, [R0+URZ], RZ ;  /* 0x000000ff00ff19a7 */ /* 0x0007e800081004ff */
.L_x_118:
[----:B------:R-:W4:Y:S01]  /*7510*/  @P1 SYNCS.PHASECHK.TRANS64.TRYWAIT P0, [R3+URZ+0x100], R4 ;  /* 0x00010004030015a7 */ /* 0x000f2200080011ff */
[----:B------:R-:W-:Y:S01]  /*7520*/  BSSY B1, `(.L_x_119) ;  /* 0x0000015000017945 */ /* 0x000fe20003800000 */
[----:B----4-:R-:W-:Y:S03]  /*7530*/  @P1 SEL R108, RZ, 0x1, !P0 ;  /* 0x00000001ff6c1807 */ /* 0x010fe60004000000 */
[----:B------:R-:W-:Y:S05]  /*7540*/  @!P1 BRA `(.L_x_120) ;  /* 0x0000000000489947 */ /* 0x000fea0003800000 */
[----:B------:R-:W-:Y:S01]  /*7550*/  ISETP.NE.AND P1, PT, R111, RZ, PT ;  /* 0x000000ff6f00720c */ /* 0x000fe20003f25270 */
[----:B------:R-:W-:Y:S01]  /*7560*/  BSSY B0, `(.L_x_121) ;  /* 0x000000a000007945 */ /* 0x000fe20003800000 */
[----:B------:R-:W-:Y:S11]  /*7570*/  ISETP.NE.AND P0, PT, R108, RZ, PT ;  /* 0x000000ff6c00720c */ /* 0x000ff60003f05270 */
[----:B------:R-:W-:Y:S04]  /*7580*/  @P1 IMAD R109, R109, 0x2000, R96 ;  /* 0x000020006d6d1824 */ /* 0x000fe800078e0260 */
[----:B------:R-:W-:Y:S01]  /*7590*/  @P1 IMAD.IADD R4, R81, 0x1, R109 ;  /* 0x0000000151041824 */ /* 0x000fe200078e026d */
[----:B------:R-:W-:Y:S03]  /*75a0*/  @P1 IADD3 R2, PT, PT, R80, R109, RZ ;  /* 0x0000006d50021210 */ /* 0x000fe60007ffe0ff */
[----:B---3--:R-:W-:Y:S01]  /*75b0*/  @P1 IMAD.IADD R0, R95, 0x1, R4 ;  /* 0x000000015f001824 */ /* 0x008fe200078e0204 */
[----:B------:R-:W-:Y:S06]  /*75c0*/  @P0 BRA `(.L_x_122) ;  /* 0x00000000000c0947 */ /* 0x000fec0003800000 */
[----:B------:R-:W-:Y:S04]  /*75d0*/  SHF.L.U32 R110, R110, 0x1f, RZ ;  /* 0x0000001f6e6e7819 */ /* 0x000fe800000006ff */
[----:B------:R-:W3:Y:S02]  /*75e0*/  SYNCS.PHASECHK.TRANS64.TRYWAIT P0, [R3+URZ+0x100], R110 ;  /* 0x0001006e030075a7 */ /* 0x000ee400080011ff */
[----:B---3--:R-:W-:Y:S05]  /*75f0*/  @!P0 BRA `(.L_x_123) ;  /* 0x0000001c00648947 */ /* 0x008fea0003800000 */
.L_x_122:
[----:B------:R-:W-:Y:S05]  /*7600*/  BSYNC B0 ;  /* 0x0000000000007941 */ /* 0x000fea0003800000 */
.L_x_121:
[----:B------:R-:W-:Y:S11]  /*7610*/  ISETP.NE.AND P0, PT, R111, RZ, PT ;  /* 0x000000ff6f00720c */ /* 0x000ff60003f05270 */
[----:B------:R-:W-:Y:S02]  /*7620*/  @!UPT UIADD3 URZ, UPT, UPT, URZ, URZ, URZ ;  /* 0x000000fffffff290 */ /* 0x000fe4000fffe0ff */
[----:B------:R4:W1:Y:S04]  /*7630*/  @P0 LDS.128 R48, [R109] ;  /* 0x000000006d300984 */ /* 0x0008680000000c00 */
[----:B------:R4:W1:Y:S04]  /*7640*/  @P0 LDS.128 R64, [R2+0x20] ;  /* 0x0000200002400984 */ /* 0x0008680000000c00 */
[----:B------:R4:W1:Y:S04]  /*7650*/  @P0 LDS.128 R56, [R4+0x10] ;  /* 0x0000100004380984 */ /* 0x0008680000000c00 */
[----:B------:R4:W1:Y:S02]  /*7660*/  @P0 LDS.128 R72, [R0+0x10] ;  /* 0x0000100000480984 */ /* 0x0008640000000c00 */
.L_x_120:
[----:B------:R-:W-:Y:S05]  /*7670*/  BSYNC B1 ;  /* 0x0000000000017941 */ /* 0x000fea0003800000 */
.L_x_119:
[----:B---34-:R-:W-:Y:S05]  /*7680*/  VIADD R0, R39, 0x20 ;  /* 0x0000002027007836 */ /* 0x018fea0000000000 */
[----:B------:R-:W-:Y:S04]  /*7690*/  SHF.R.U32.HI R0, RZ, 0x15, R0 ;  /* 0x00000015ff007819 */ /* 0x000fe80000011600 */
[----:B------:R-:W-:Y:S11]  /*76a0*/  LOP3.LUT P0, RZ, R0, 0x3, R85, 0x48, !PT ;  /* 0x0000000300ff7812 */ /* 0x000ff60007804855 */
[----:B------:R-:W-:Y:S02]  /*76b0*/  @!UPT UIADD3 URZ, UPT, UPT, URZ, URZ, URZ ;  /* 0x000000fffffff290 */ /* 0x000fe4000fffe0ff */
[----:B------:R-:W-:Y:S05]  /*76c0*/  @!P0 BRA `(.L_x_124) ;  /* 0x0000000000408947 */ /* 0x000fea0003800000 */
[----:B------:R-:W3:Y:S01]  /*76d0*/  LDCU.64 UR8, c[0x4][0x70] ;  /* 0x01000e00ff0877ac */ /* 0x000ee20008000a00 */
[----:B------:R-:W-:Y:S01]  /*76e0*/  MOV R3, 0x0 ;  /* 0x0000000000037802 */ /* 0x000fe20000000f00 */
[----:B------:R-:W-:Y:S02]  /*76f0*/  HFMA2 R12, -RZ, RZ, 0, 5.9604644775390625e-08 ;  /* 0x00000001ff0c7431 */ /* 0x000fe400000001ff */
[----:B------:R-:W-:Y:S02]  /*7700*/  IMAD.MOV.U32 R8, RZ, RZ, 0x192 ;  /* 0x00000192ff087424 */ /* 0x000fe400078e00ff */
[----:B------:R-:W-:Y:S01]  /*7710*/  IMAD.MOV.U32 R13, RZ, RZ, RZ ;  /* 0x000000ffff0d7224 */ /* 0x000fe200078e00ff */
[----:B------:R-:W4:Y:S01]  /*7720*/  LDCU.64 UR6, c[0x4][0x78] ;  /* 0x01000f00ff0677ac */ /* 0x000f220008000a00 */
[----:B------:R-:W1:Y:S01]  /*7730*/  LDC.64 R2, c[0x4][R3] ;  /* 0x0100000003027b82 */ /* 0x000e620000000a00 */
[----:B------:R-:W5:Y:S01]  /*7740*/  LDCU.64 UR4, c[0x4][0x10] ;  /* 0x01000200ff0477ac */ /* 0x000f620008000a00 */
[----:B---3--:R-:W-:Y:S01]  /*7750*/  MOV R5, UR9 ;  /* 0x0000000900057c02 */ /* 0x008fe20008000f00 */
[----:B------:R-:W-:Y:S01]  /*7760*/  IMAD.U32 R4, RZ, RZ, UR8 ;  /* 0x00000008ff047e24 */ /* 0x000fe2000f8e00ff */
[----:B----4-:R-:W-:Y:S01]  /*7770*/  MOV R7, UR7 ;  /* 0x0000000700077c02 */ /* 0x010fe20008000f00 */
[----:B------:R-:W-:Y:S01]  /*7780*/  IMAD.U32 R6, RZ, RZ, UR6 ;  /* 0x00000006ff067e24 */ /* 0x000fe2000f8e00ff */
[----:B-----5:R-:W-:Y:S01]  /*7790*/  MOV R11, UR5 ;  /* 0x00000005000b7c02 */ /* 0x020fe20008000f00 */
[----:B------:R-:W-:Y:S02]  /*77a0*/  IMAD.U32 R10, RZ, RZ, UR4 ;  /* 0x00000004ff0a7e24 */ /* 0x000fe4000f8e00ff */
[----:B------:R-:W-:Y:S07]  /*77b0*/  LEPC R20, `(.L_x_124) ;  /* 0x000000001014794e */ /* 0x000fee0000000000 */
[----:B-12---:R-:W-:Y:S05]  /*77c0*/  CALL.ABS.NOINC R2 ;  /* 0x0000000002007343 */ /* 0x006fea0003c00000 */
.L_x_124:
[----:B------:R-:W-:Y:S01]  /*77d0*/  ISETP.NE.AND P0, PT, R97, RZ, PT ;  /* 0x000000ff6100720c */ /* 0x000fe20003f05270 */
[----:B------:R-:W-:Y:S05]  /*77e0*/  WARPSYNC.ALL ;  /* 0x0000000000007948 */ /* 0x000fea0003800000 */
[----:B------:R-:W-:Y:S01]  /*77f0*/  R2UR UR4, R39 ;  /* 0x00000000270472ca */ /* 0x000fe200000e0000 */
[----:B------:R-:W3:Y:S01]  /*7800*/  S2UR UR6, SR_CgaCtaId ;  /* 0x00000000000679c3 */ /* 0x000ee20000008800 */
[----:B------:R-:W-:Y:S01]  /*7810*/  R2UR UR5, R102 ;  /* 0x00000000660572ca */ /* 0x000fe200000e0000 */
[--C-:B-1----:R-:W-:Y:S01]  /*7820*/  HADD2.F32 R40, -RZ, R48.reuse.H0_H0 ;  /* 0x20000030ff287230 */ /* 0x102fe20000004100 */
[----:B------:R-:W-:Y:S01]  /*7830*/  BSSY.RECONVERGENT B0, `(.L_x_125) ;  /* 0x000008f000007945 */ /* 0x000fe20003800200 */
[----:B------:R-:W-:Y:S02]  /*7840*/  HADD2.F32 R42, -RZ, R48.H1_H1 ;  /* 0x30000030ff2a7230 */ /* 0x000fe40000004100 */
[--C-:B------:R-:W-:Y:S02]  /*7850*/  HADD2.F32 R43, -RZ, R49.reuse.H0_H0 ;  /* 0x20000031ff2b7230 */ /* 0x100fe40000004100 */
[----:B------:R-:W-:Y:S02]  /*7860*/  HADD2.F32 R44, -RZ, R49.H1_H1 ;  /* 0x30000031ff2c7230 */ /* 0x000fe40000004100 */
[--C-:B------:R-:W-:Y:S02]  /*7870*/  HADD2.F32 R45, -RZ, R50.reuse.H0_H0 ;  /* 0x20000032ff2d7230 */ /* 0x100fe40000004100 */
[----:B------:R-:W1:Y:S01]  /*7880*/  LDTM.x32 R4, tmem[UR4+0x20] ;  /* 0x00002004000479ee */ /* 0x000e6200082c0000 */
[----:B------:R-:W-:Y:S01]  /*7890*/  NOP ;  /* 0x0000000000007918 */ /* 0x000fe20000000000 */
[----:B------:R-:W-:Y:S01]  /*78a0*/  USHF.L.U32 UR4, UR45, 0xd, URZ ;  /* 0x0000000d2d047899 */ /* 0x000fe200080006ff */
[----:B--2---:R-:W-:Y:S01]  /*78b0*/  HADD2.F32 R46, -RZ, R50.H1_H1 ;  /* 0x30000032ff2e7230 */ /* 0x004fe20000004100 */
[----:B------:R-:W-:Y:S01]  /*78c0*/  UIADD3 UR5, UPT, UPT, UR5, 0x180, URZ ;  /* 0x0000018005057890 */ /* 0x000fe2000fffe0ff */
[--C-:B------:R-:W-:Y:S02]  /*78d0*/  HADD2.F32 R47, -RZ, R51.reuse.H0_H0 ;  /* 0x20000033ff2f7230 */ /* 0x100fe40000004100 */
[----:B------:R-:W-:Y:S01]  /*78e0*/  HADD2.F32 R49, -RZ, R51.H1_H1 ;  /* 0x30000033ff317230 */ /* 0x000fe20000004100 */
[----:B------:R-:W-:Y:S01]  /*78f0*/  IADD3 R103, PT, PT, R96, UR4, RZ ;  /* 0x0000000460677c10 */ /* 0x000fe2000fffe0ff */
[--C-:B------:R-:W-:Y:S02]  /*7900*/  HADD2.F32 R48, -RZ, R56.reuse.H0_H0 ;  /* 0x20000038ff307230 */ /* 0x100fe40000004100 */
[----:B------:R-:W-:Y:S01]  /*7910*/  HADD2.F32 R51, -RZ, R56.H1_H1 ;  /* 0x30000038ff337230 */ /* 0x000fe20000004100 */
[-C--:B------:R-:W-:Y:S01]  /*7920*/  IADD3 R102, PT, PT, R81, R103.reuse, RZ ;  /* 0x0000006751667210 */ /* 0x080fe20007ffe0ff */
[--C-:B------:R-:W-:Y:S01]  /*7930*/  HADD2.F32 R50, -RZ, R57.reuse.H0_H0 ;  /* 0x20000039ff327230 */ /* 0x100fe20000004100 */
[----:B------:R-:W-:Y:S01]  /*7940*/  IADD3 R103, PT, PT, R80, R103, RZ ;  /* 0x0000006750677210 */ /* 0x000fe20007ffe0ff */
[----:B------:R-:W-:Y:S01]  /*7950*/  HADD2.F32 R52, -RZ, R57.H1_H1 ;  /* 0x30000039ff347230 */ /* 0x000fe20000004100 */
[----:B------:R-:W-:Y:S01]  /*7960*/  IADD3 R116, PT, PT, R95, R102, RZ ;  /* 0x000000665f747210 */ /* 0x000fe20007ffe0ff */
[--C-:B------:R-:W-:Y:S02]  /*7970*/  HADD2.F32 R53, -RZ, R58.reuse.H0_H0 ;  /* 0x2000003aff357230 */ /* 0x100fe40000004100 */
[----:B------:R-:W-:Y:S02]  /*7980*/  HADD2.F32 R54, -RZ, R58.H1_H1 ;  /* 0x3000003aff367230 */ /* 0x000fe40000004100 */
[--C-:B------:R-:W-:Y:S02]  /*7990*/  HADD2.F32 R55, -RZ, R59.reuse.H0_H0 ;  /* 0x2000003bff377230 */ /* 0x100fe40000004100 */
[----:B------:R-:W-:Y:S01]  /*79a0*/  HADD2.F32 R56, -RZ, R59.H1_H1 ;  /* 0x3000003bff387230 */ /* 0x000fe20000004100 */
[----:B---3--:R-:W-:Y:S01]  /*79b0*/  UPRMT UR5, UR6, 0x654, UR5 ;  /* 0x0000065406057896 */ /* 0x008fe20008000005 */
[C---:B-1----:R-:W-:Y:S01]  /*79c0*/  FMUL R4, R38.reuse, R4 ;  /* 0x0000000426047220 */ /* 0x042fe20000400000 */
[C---:B------:R-:W-:Y:S01]  /*79d0*/  FMUL R5, R38.reuse, R5 ;  /* 0x0000000526057220 */ /* 0x040fe20000400000 */
[C---:B------:R-:W-:Y:S01]  /*79e0*/  FMUL R6, R38.reuse, R6 ;  /* 0x0000000626067220 */ /* 0x040fe20000400000 */
[C---:B------:R-:W-:Y:S01]  /*79f0*/  FMUL R7, R38.reuse, R7 ;  /* 0x0000000726077220 */ /* 0x040fe20000400000 */
[C---:B------:R-:W-:Y:S01]  /*7a00*/  FFMA R4, R41.reuse, R40, R4 ;  /* 0x0000002829047223 */ /* 0x040fe20000000004 */
[C---:B------:R-:W-:Y:S01]  /*7a10*/  FFMA R5, R41.reuse, R42, R5 ;  /* 0x0000002a29057223 */ /* 0x040fe20000000005 */
[C---:B------:R-:W-:Y:S01]  /*7a20*/  FFMA R6, R41.reuse, R43, R6 ;  /* 0x0000002b29067223 */ /* 0x040fe20000000006 */
[----:B------:R-:W-:Y:S01]  /*7a30*/  FFMA R7, R41, R44, R7 ;  /* 0x0000002c29077223 */ /* 0x000fe20000000007 */
[----:B------:R-:W-:Y:S01]  /*7a40*/  SYNCS.ARRIVE.TRANS64.RED.A1T0 RZ, [UR5], RZ ;  /* 0x000000ffffff79a7 */ /* 0x000fe20008100405 */
[C---:B------:R-:W-:Y:S01]  /*7a50*/  FMUL R8, R38.reuse, R8 ;  /* 0x0000000826087220 */ /* 0x040fe20000400000 */
[----:B------:R-:W-:Y:S01]  /*7a60*/  F2FP.F16.F32.PACK_AB R80, R5, R4 ;  /* 0x000000040550723e */ /* 0x000fe200000000ff */
[C---:B------:R-:W-:Y:S01]  /*7a70*/  FMUL R9, R38.reuse, R9 ;  /* 0x0000000926097220 */ /* 0x040fe20000400000 */
[----:B------:R-:W-:Y:S01]  /*7a80*/  F2FP.F16.F32.PACK_AB R81, R7, R6 ;  /* 0x000000060751723e */ /* 0x000fe200000000ff */
[C---:B------:R-:W-:Y:S01]  /*7a90*/  FFMA R8, R41.reuse, R45, R8 ;  /* 0x0000002d29087223 */ /* 0x040fe20000000008 */
[C---:B------:R-:W-:Y:S01]  /*7aa0*/  FMUL R0, R38.reuse, R10 ;  /* 0x0000000a26007220 */ /* 0x040fe20000400000 */
[C---:B------:R-:W-:Y:S01]  /*7ab0*/  FFMA R9, R41.reuse, R46, R9 ;  /* 0x0000002e29097223 */ /* 0x040fe20000000009 */
[C---:B------:R-:W-:Y:S01]  /*7ac0*/  FMUL R2, R38.reuse, R11 ;  /* 0x0000000b26027220 */ /* 0x040fe20000400000 */
[C---:B------:R-:W-:Y:S01]  /*7ad0*/  FMUL R3, R38.reuse, R12 ;  /* 0x0000000c26037220 */ /* 0x040fe20000400000 */
[----:B------:R-:W-:Y:S01]  /*7ae0*/  FFMA R0, R41, R47, R0 ;  /* 0x0000002f29007223 */ /* 0x000fe20000000000 */
[C---:B------:R-:W-:Y:S01]  /*7af0*/  FMUL R10, R38.reuse, R13 ;  /* 0x0000000d260a7220 */ /* 0x040fe20000400000 */
[----:B------:R-:W-:Y:S01]  /*7b00*/  F2FP.F16.F32.PACK_AB R82, R9, R8 ;  /* 0x000000080952723e */ /* 0x000fe200000000ff */
[C---:B------:R-:W-:Y:S01]  /*7b10*/  FFMA R2, R41.reuse, R49, R2 ;  /* 0x0000003129027223 */ /* 0x040fe20000000002 */
[C---:B------:R-:W-:Y:S01]  /*7b20*/  FFMA R3, R41.reuse, R48, R3 ;  /* 0x0000003029037223 */ /* 0x040fe20000000003 */
[C---:B------:R-:W-:Y:S01]  /*7b30*/  FFMA R10, R41.reuse, R51, R10 ;  /* 0x00000033290a7223 */ /* 0x040fe2000000000a */
[C---:B------:R-:W-:Y:S01]  /*7b40*/  FMUL R11, R38.reuse, R14 ;  /* 0x0000000e260b7220 */ /* 0x040fe20000400000 */
[C---:B------:R-:W-:Y:S01]  /*7b50*/  FMUL R15, R38.reuse, R15 ;  /* 0x0000000f260f7220 */ /* 0x040fe20000400000 */
[C---:B------:R-:W-:Y:S01]  /*7b60*/  FMUL R12, R38.reuse, R16 ;  /* 0x00000010260c7220 */ /* 0x040fe20000400000 */
[C---:B------:R-:W-:Y:S01]  /*7b70*/  FMUL R13, R38.reuse, R17 ;  /* 0x00000011260d7220 */ /* 0x040fe20000400000 */
[C---:B------:R-:W-:Y:S01]  /*7b80*/  FFMA R11, R41.reuse, R50, R11 ;  /* 0x00000032290b7223 */ /* 0x040fe2000000000b */
[C---:B------:R-:W-:Y:S01]  /*7b90*/  FMUL R14, R38.reuse, R18 ;  /* 0x00000012260e7220 */ /* 0x040fe20000400000 */
[C---:B------:R-:W-:Y:S01]  /*7ba0*/  FFMA R15, R41.reuse, R52, R15 ;  /* 0x00000034290f7223 */ /* 0x040fe2000000000f */
[--C-:B------:R-:W-:Y:S02]  /*7bb0*/  HADD2.F32 R57, -RZ, R64.reuse.H0_H0 ;  /* 0x20000040ff397230 */ /* 0x100fe40000004100 */
[----:B------:R-:W-:Y:S01]  /*7bc0*/  FMUL R19, R38, R19 ;  /* 0x0000001326137220 */ /* 0x000fe20000400000 */
[----:B------:R-:W-:Y:S01]  /*7bd0*/  F2FP.F16.F32.PACK_AB R83, R2, R0 ;  /* 0x000000000253723e */ /* 0x000fe200000000ff */
[C---:B------:R-:W-:Y:S01]  /*7be0*/  FFMA R12, R41.reuse, R53, R12 ;  /* 0x00000035290c7223 */ /* 0x040fe2000000000c */
[----:B------:R-:W-:Y:S02]  /*7bf0*/  HADD2.F32 R58, -RZ, R64.H1_H1 ;  /* 0x30000040ff3a7230 */ /* 0x000fe40000004100 */
[C---:B------:R-:W-:Y:S01]  /*7c00*/  FMUL R16, R38.reuse, R20 ;  /* 0x0000001426107220 */ /* 0x040fe20000400000 */
[C---:B------:R-:W-:Y:S01]  /*7c10*/  FFMA R13, R41.reuse, R54, R13 ;  /* 0x00000036290d7223 */ /* 0x040fe2000000000d */
[----:B------:R1:W-:Y:S01]  /*7c20*/  STS.128 [R96+UR4], R80 ;  /* 0x0000005060007988 */ /* 0x0003e20008000c04 */
[--C-:B------:R-:W-:Y:S02]  /*7c30*/  HADD2.F32 R59, -RZ, R65.reuse.H0_H0 ;  /* 0x20000041ff3b7230 */ /* 0x100fe40000004100 */
[C---:B------:R-:W-:Y:S01]  /*7c40*/  FMUL R17, R38.reuse, R21 ;  /* 0x0000001526117220 */ /* 0x040fe20000400000 */
[C---:B------:R-:W-:Y:S01]  /*7c50*/  FFMA R14, R41.reuse, R55, R14 ;  /* 0x00000037290e7223 */ /* 0x040fe2000000000e */
[----:B------:R-:W-:Y:S02]  /*7c60*/  HADD2.F32 R60, -RZ, R65.H1_H1 ;  /* 0x30000041ff3c7230 */ /* 0x000fe40000004100 */
[C---:B------:R-:W-:Y:S01]  /*7c70*/  FMUL R18, R38.reuse, R22 ;  /* 0x0000001626127220 */ /* 0x040fe20000400000 */
[C---:B------:R-:W-:Y:S01]  /*7c80*/  FFMA R19, R41.reuse, R56, R19 ;  /* 0x0000003829137223 */ /* 0x040fe20000000013 */
        /* <DEDUP_REMOVED lines=13> */
[----:B------:R-:W-:Y:S01]  /*7d60*/  FMUL R27, R38, R27 ;  /* 0x0000001b261b7220 */ /* 0x000fe20000400000 */
[----:B------:R-:W-:Y:S01]  /*7d70*/  F2FP.F16.F32.PACK_AB R104, R10, R3 ;  /* 0x000000030a68723e */ /* 0x000fe200000000ff */
[----:B------:R-:W-:Y:S01]  /*7d80*/  FFMA R20, R41, R61, R20 ;  /* 0x0000003d29147223 */ /* 0x000fe20000000014 */
[----:B------:R-:W-:Y:S01]  /*7d90*/  F2FP.F16.F32.PACK_AB R105, R15, R11 ;  /* 0x0000000b0f69723e */ /* 0x000fe200000000ff */
[----:B------:R-:W-:Y:S01]  /*7da0*/  HADD2.F32 R66, -RZ, R72.H1_H1 ;  /* 0x30000048ff427230 */ /* 0x000fe20000004100 */
[----:B------:R-:W-:Y:S01]  /*7db0*/  F2FP.F16.F32.PACK_AB R106, R13, R12 ;  /* 0x0000000c0d6a723e */ /* 0x000fe200000000ff */
[C---:B------:R-:W-:Y:S01]  /*7dc0*/  FMUL R24, R38.reuse, R28 ;  /* 0x0000001c26187220 */ /* 0x040fe20000400000 */
[----:B------:R-:W-:Y:S01]  /*7dd0*/  F2FP.F16.F32.PACK_AB R107, R19, R14 ;  /* 0x0000000e136b723e */ /* 0x000fe200000000ff */
[C---:B------:R-:W-:Y:S01]  /*7de0*/  FFMA R21, R41.reuse, R62, R21 ;  /* 0x0000003e29157223 */ /* 0x040fe20000000015 */
[--C-:B------:R-:W-:Y:S02]  /*7df0*/  HADD2.F32 R67, -RZ, R73.reuse.H0_H0 ;  /* 0x20000049ff437230 */ /* 0x100fe40000004100 */
[C---:B------:R-:W-:Y:S01]  /*7e00*/  FMUL R25, R38.reuse, R29 ;  /* 0x0000001d26197220 */ /* 0x040fe20000400000 */
[C---:B------:R-:W-:Y:S01]  /*7e10*/  FFMA R22, R41.reuse, R63, R22 ;  /* 0x0000003f29167223 */ /* 0x040fe20000000016 */
[----:B------:R1:W-:Y:S01]  /*7e20*/  STS.128 [R102+0x10], R104 ;  /* 0x0000106866007388 */ /* 0x0003e20000000c00 */
        /* <DEDUP_REMOVED lines=35> */
[----:B--2---:R-:W2:Y:S02]  /*8060*/  FENCE.VIEW.ASYNC.S ;  /* 0x00000000000073c6 */ /* 0x004ea40000000000 */
[----:B--2---:R-:W-:Y:S06]  /*8070*/  BAR.SYNC.DEFER_BLOCKING 0x1, 0x80 ;  /* 0x0042000000007b1d */ /* 0x004fec0000010000 */
[----:B------:R-:W-:Y:S05]  /*8080*/  @P0 BRA `(.L_x_126) ;  /* 0x0000000000240947 */ /* 0x000fea0003800000 */
[----:B------:R-:W2:Y:S01]  /*8090*/  LDCU.64 UR10, c[0x0][0x348] ;  /* 0x00006900ff0a77ac */ /* 0x000ea20008000a00 */
[----:B------:R-:W-:Y:S02]  /*80a0*/  UIADD3 UR9, UPT, UPT, UR49, 0x20, URZ ;  /* 0x0000002031097890 */ /* 0x000fe4000fffe0ff */
[----:B------:R-:W-:Y:S02]  /*80b0*/  UIADD3 UR8, UPT, UPT, UR47, 0x200, UR4 ;  /* 0x000002002f087890 */ /* 0x000fe4000fffe004 */
[----:B--2---:R-:W-:Y:S03]  /*80c0*/  UIADD3 UR6, UP0, UPT, UR10, 0x680, URZ ;  /* 0x000006800a067890 */ /* 0x004fe6000ff1e0ff */
[----:B------:R-:W-:Y:S01]  /*80d0*/  UMOV UR10, UR50 ;  /* 0x00000032000a7c82 */ /* 0x000fe20008000000 */
[----:B------:R-:W-:Y:S03]  /*80e0*/  UIADD3.X UR7, UPT, UPT, URZ, UR11, URZ, UP0, !UPT ;  /* 0x0000000bff077290 */ /* 0x000fe600087fe4ff */
[----:B------:R-:W-:Y:S06]  /*80f0*/  UMOV UR11, UR36 ;  /* 0x00000024000b7c82 */ /* 0x000fec0008000000 */
[----:B------:R2:W-:Y:S02]  /*8100*/  UTMASTG.3D [UR8], [UR6] ;  /* 0x00000008060073b5 */ /* 0x0005e40008010000 */
[----:B--2---:R0:W-:Y:S02]  /*8110*/  UTMACMDFLUSH ;  /* 0x00000000000079b7 */ /* 0x0041e40000000000 */
.L_x_126:
[----:B------:R-:W-:Y:S05]  /*8120*/  BSYNC.RECONVERGENT B0 ;  /* 0x0000000000007941 */ /* 0x000fea0003800200 */
.L_x_125:
[----:B------:R-:W-:Y:S01]  /*8130*/  UIADD3 UR4, UPT, UPT, UR45, 0x1, URZ ;  /* 0x000000012d047890 */ /* 0x000fe2000fffe0ff */
[----:B------:R-:W-:Y:S03]  /*8140*/  BSSY.RECONVERGENT B0, `(.L_x_127) ;  /* 0x0000008000007945 */ /* 0x000fe60003800200 */
[----:B------:R-:W-:Y:S04]  /*8150*/  UISETP.NE.AND UP0, UPT, UR4, 0x3, UPT ;  /* 0x000000030400788c */ /* 0x000fe8000bf05270 */
[----:B------:R-:W-:Y:S02]  /*8160*/  UISETP.EQ.XOR UP1, UPT, UR44, 0x3, !UP0 ;  /* 0x000000032c00788c */ /* 0x000fe4000c722a70 */
[----:B------:R-:W-:Y:S02]  /*8170*/  USEL UR46, UR4, URZ, UP0 ;  /* 0x000000ff042e7287 */ /* 0x000fe40008000000 */
[----:B------:R-:W-:Y:S04]  /*8180*/  USEL UR5, URZ, 0x1, !UP1 ;  /* 0x00000001ff057887 */ /* 0x000fe8000c800000 */
[----:B------:R-:W-:Y:S01]  /*8190*/  ULOP3.LUT UR54, UR54, UR5, URZ, 0x3c, !UPT ;  /* 0x0000000536367292 */ /* 0x000fe2000f8e3cff */
[----:B------:R-:W-:Y:S11]  /*81a0*/  @P0 BRA `(.L_x_128) ;  /* 0x0000000000040947 */ /* 0x000ff60003800000 */
[----:B------:R-:W-:Y:S04]  /*81b0*/  DEPBAR.LE SB0, 0x1 ;  /* 0x000080400000791a */ /* 0x000fe80000000000 */
.L_x_128:
[----:B------:R-:W-:Y:S05]  /*81c0*/  BSYNC.RECONVERGENT B0 ;  /* 0x0000000000007941 */ /* 0x000fea0003800200 */
.L_x_127:
[----:B------:R-:W-:Y:S01]  /*81d0*/  BAR.SYNC.DEFER_BLOCKING 0x1, 0x80 ;  /* 0x0042000000007b1d */ /* 0x000fe20000010000 */
[----:B------:R-:W-:Y:S01]  /*81e0*/  UISETP.NE.AND UP0, UPT, UR53, -0x2, UPT ;  /* 0xfffffffe3500788c */ /* 0x000fe2000bf05270 */
[----:B------:R-:W-:Y:S08]  /*81f0*/  IADD3 R0, PT, PT, R36, 0x1, RZ ;  /* 0x0000000124007810 */ /* 0x000ff00007ffe0ff */
[----:B------:R-:W-:Y:S05]  /*8200*/  BRA.U !UP0, `(.L_x_129) ;  /* 0x0000000108287547 */ /* 0x000fea000b800000 */
[----:B------:R-:W2:Y:S01]  /*8210*/  S2R R2, SR_CgaCtaId ;  /* 0x0000000000027919 */ /* 0x000ea20000008800 */
[----:B------:R-:W-:Y:S01]  /*8220*/  ISETP.NE.AND P0, PT, R101, RZ, PT ;  /* 0x000000ff6500720c */ /* 0x000fe20003f05270 */
[----:B------:R-:W-:Y:S01]  /*8230*/  IMAD.U32 R3, RZ, RZ, UR52 ;  /* 0x00000034ff037e24 */ /* 0x000fe2000f8e00ff */
[----:B------:R-:W-:Y:S04]  /*8240*/  UIADD3 UR4, UPT, UPT, UR52, 0x1, URZ ;  /* 0x0000000134047890 */ /* 0x000fe8000fffe0ff */
[----:B------:R-:W-:Y:S04]  /*8250*/  UISETP.NE.AND UP0, UPT, UR4, 0x3, UPT ;  /* 0x000000030400788c */ /* 0x000fe8000bf05270 */
[----:B------:R-:W-:Y:S03]  /*8260*/  USEL UR52, UR4, URZ, UP0 ;  /* 0x000000ff04347287 */ /* 0x000fe60008000000 */
[----:B------:R-:W-:Y:S05]  /*8270*/  @P0 LEA R3, R3, UR47, 0x3 ;  /* 0x0000002f03030c11 */ /* 0x000fea000f8e18ff */
[----:B------:R-:W-:Y:S05]  /*8280*/  @P0 VIADD R3, R3, 0x118 ;  /* 0x0000011803030836 */ /* 0x000fea0000000000 */
[----:B--2---:R-:W-:Y:S04]  /*8290*/  @P0 PRMT R2, R2, 0x654, R3 ;  /* 0x0000065402020816 */ /* 0x004fe80000000003 */
[----:B------:R2:W-:Y:S03]  /*82a0*/  @P0 SYNCS.ARRIVE.TRANS64.RED.A1T0 RZ, [R2+URZ], RZ ;  /* 0x000000ff02ff09a7 */ /* 0x0005e600081004ff */
.L_x_129:
[----:B------:R-:W-:Y:S01]  /*82b0*/  R2UR UR6, R100 ;  /* 0x00000000640672ca */ /* 0x000fe200000e0000 */
[----:B------:R-:W-:Y:S01]  /*82c0*/  UIADD3 UR53, UPT, UPT, UR53, 0x2, URZ ;  /* 0x0000000235357890 */ /* 0x000fe2000fffe0ff */
[----:B------:R-:W-:Y:S01]  /*82d0*/  R2UR UR5, R86 ;  /* 0x00000000560572ca */ /* 0x000fe200000e0000 */
[----:B------:R-:W-:Y:S01]  /*82e0*/  UMOV UR36, UR63 ;  /* 0x0000003f00247c82 */ /* 0x000fe20008000000 */
[----:B------:R-:W-:Y:S02]  /*82f0*/  R2UR UR4, R87 ;  /* 0x00000000570472ca */ /* 0x000fe400000e0000 */
[----:B------:R-:W-:Y:S02]  /*8300*/  ISETP.NE.AND P0, PT, R90, 0x2, PT ;  /* 0x000000025a00780c */ /* 0x000fe40003f05270 */
[----:B------:R-:W-:Y:S02]  /*8310*/  ISETP.NE.AND P1, PT, R0, 0x4, PT ;  /* 0x000000040000780c */ /* 0x000fe40003f25270 */
[----:B--2---:R-:W-:Y:S02]  /*8320*/  SEL R2, RZ, 0x1, P0 ;  /* 0x00000001ff027807 */ /* 0x004fe40000000000 */
[----:B------:R-:W-:Y:S01]  /*8330*/  SEL R3, RZ, 0x1, P1 ;  /* 0x00000001ff037807 */ /* 0x000fe20000800000 */
[----:B------:R-:W-:Y:S01]  /*8340*/  UISETP.NE.AND UP0, UPT, UR6, URZ, UPT ;  /* 0x000000ff0600728c */ /* 0x000fe2000bf05270 */
[----:B------:R-:W-:Y:S01]  /*8350*/  LOP3.LUT R93, R93, R2, RZ, 0x3c, !PT ;  /* 0x000000025d5d7212 */ /* 0x000fe200078e3cff */
[----:B------:R-:W-:Y:S01]  /*8360*/  UIADD3 UR30, UPT, UPT, UR37, UR5, URZ ;  /* 0x00000005251e7290 */ /* 0x000fe2000fffe0ff */
[----:B------:R-:W-:Y:S01]  /*8370*/  LOP3.LUT R94, R94, R3, RZ, 0x3c, !PT ;  /* 0x000000035e5e7212 */ /* 0x000fe200078e3cff */
[----:B------:R-:W-:Y:S01]  /*8380*/  UIADD3 UR25, UPT, UPT, UR38, UR4, URZ ;  /* 0x0000000426197290 */ /* 0x000fe2000fffe0ff */
[----:B------:R-:W-:Y:S02]  /*8390*/  SEL R90, R90, RZ, P0 ;  /* 0x000000ff5a5a7207 */ /* 0x000fe40000000000 */
[----:B------:R-:W-:Y:S02]  /*83a0*/  SEL R36, R0, RZ, P1 ;  /* 0x000000ff00247207 */ /* 0x000fe40000800000 */
[----:B------:R-:W-:Y:S07]  /*83b0*/  BRA.U UP0, `(.L_x_130) ;  /* 0xffffffd500807547 */ /* 0x000fee000b83ffff */
[----:B------:R-:W-:-:S13]  /*83c0*/  R2UR UR4, R88 ;  /* 0x00000000580472ca */ /* 0x000fda00000e0000 */
[----:B------:R-:W-:-:S09]  /*83d0*/  UISETP.NE.AND UP0, UPT, UR4, URZ, UPT ;  /* 0x000000ff0400728c */ /* 0x000fd2000bf05270 */
[----:B------:R-:W-:Y:S05]  /*83e0*/  BRA.U !UP0, `(.L_x_131) ;  /* 0x0000000108487547 */ /* 0x000fea000b800000 */
[----:B------:R-:W2:Y:S02]  /*83f0*/  LDCU.64 UR4, c[0x0][0x890] ;  /* 0x00011200ff0477ac */ /* 0x000ea40008000a00 */
[----:B--2---:R-:W-:-:S04]  /*8400*/  UISETP.NE.U32.AND UP0, UPT, UR4, URZ, UPT ;  /* 0x000000ff0400728c */ /* 0x004fc8000bf05070 */
[----:B------:R-:W-:-:S09]  /*8410*/  UISETP.NE.AND.EX UP0, UPT, UR5, URZ, UPT, UP0 ;  /* 0x000000ff0500728c */ /* 0x000fd2000bf05300 */
[----:B------:R-:W-:Y:S05]  /*8420*/  BRA.U UP0, `(.L_x_132) ;  /* 0x00000001000c7547 */ /* 0x000fea000b800000 */
[----:B------:R-:W-:-:S13]  /*8430*/  FSETP.NEU.AND P0, PT, R41, RZ, PT ;  /* 0x000000ff2900720b */ /* 0x000fda0003f0d000 */
[----:B------:R-:W-:Y:S05]  /*8440*/  @!P0 EXIT ;  /* 0x000000000000894d */ /* 0x000fea0003800000 */
[----:B------:R-:W-:Y:S05]  /*8450*/  BRA `(.L_x_131) ;  /* 0x00000000002c7947 */ /* 0x000fea0003800000 */
.L_x_132:
[----:B------:R-:W-:Y:S01]  /*8460*/  ISETP.NE.AND P0, PT, R89, RZ, PT ;  /* 0x000000ff5900720c */ /* 0x000fe20003f05270 */
[----:B------:R-:W-:-:S12]  /*8470*/  BSSY.RECONVERGENT B0, `(.L_x_131) ;  /* 0x0000009000007945 */ /* 0x000fd80003800200 */
[----:B------:R-:W-:Y:S05]  /*8480*/  @P0 BRA `(.L_x_133) ;  /* 0x0000000000140947 */ /* 0x000fea0003800000 */
[----:B------:R-:W2:Y:S02]  /*8490*/  LDCU.64 UR4, c[0x0][0x888] ;  /* 0x00011100ff0477ac */ /* 0x000ea40008000a00 */
[----:B--2---:R-:W-:-:S04]  /*84a0*/  ISETP.NE.U32.AND P0, PT, RZ, UR4, PT ;  /* 0x00000004ff007c0c */ /* 0x004fc8000bf05070 */
[----:B------:R-:W-:-:S13]  /*84b0*/  ISETP.NE.AND.EX P0, PT, RZ, UR5, PT, P0 ;  /* 0x00000005ff007c0c */ /* 0x000fda000bf05300 */
[----:B------:R-:W-:Y:S05]  /*84c0*/  @!P0 EXIT ;  /* 0x000000000000894d */ /* 0x000fea0003800000 */
[----:B------:R-:W-:Y:S05]  /*84d0*/  BRA `(.L_x_134) ;  /* 0x0000000000087947 */ /* 0x000fea0003800000 */
.L_x_133:
[----:B------:R-:W-:-:S13]  /*84e0*/  FSETP.NEU.AND P0, PT, R41, RZ, PT ;  /* 0x000000ff2900720b */ /* 0x000fda0003f0d000 */
[----:B------:R-:W-:Y:S05]  /*84f0*/  @!P0 EXIT ;  /* 0x000000000000894d */ /* 0x000fea0003800000 */
.L_x_134:
[----:B------:R-:W-:Y:S05]  /*8500*/  BSYNC.RECONVERGENT B0 ;  /* 0x0000000000007941 */ /* 0x000fea0003800200 */
.L_x_131:
[----:B------:R-:W2:Y:S01]  /*8510*/  S2UR UR5, SR_CgaCtaId ;  /* 0x00000000000579c3 */ /* 0x000ea20000008800 */
[----:B------:R-:W-:Y:S01]  /*8520*/  ULEA UR4, UR52, UR47, 0x3 ;  /* 0x0000002f34047291 */ /* 0x000fe2000f8e18ff */
[----:B------:R-:W-:-:S04]  /*8530*/  DEPBAR.LE SB0, 0x0 ;  /* 0x000080000000791a */ /* 0x000fc80000000000 */
[----:B------:R-:W-:-:S04]  /*8540*/  UIADD3 UR4, UPT, UPT, UR4, 0x118, URZ ;  /* 0x0000011804047890 */ /* 0x000fc8000fffe0ff */
[----:B--2---:R-:W-:-:S09]  /*8550*/  UPRMT UR4, UR5, 0x654, UR4 ;  /* 0x0000065405047896 */ /* 0x004fd20008000004 */
[----:B------:R-:W-:Y:S01]  /*8560*/  SYNCS.ARRIVE.TRANS64.RED.A1T0 RZ, [UR4], RZ ;  /* 0x000000ffffff79a7 */ /* 0x000fe20008100404 */
[----:B------:R-:W-:Y:S05]  /*8570*/  EXIT ;  /* 0x000000000000794d */ /* 0x000fea0003800000 */
.L_x_25:
[----:B--2---:R2:W3:Y:S02]  /*8580*/  SYNCS.PHASECHK.TRANS64.TRYWAIT P0, [R0+URZ+0x1b0], R3 ;  /* 0x0001b003000075a7 */ /* 0x0044e400080011ff */
[----:B---3--:R-:W-:Y:S05]  /*8590*/  @!P0 NANOSLEEP.SYNCS 0x989680 ;  /* 0x009896800000895d */ /* 0x008fea0003900000 */
[----:B------:R-:W3:Y:S02]  /*85a0*/  @!P0 SYNCS.PHASECHK.TRANS64 P0, [R0+URZ+0x1b0], R3 ;  /* 0x0001b003000085a7 */ /* 0x000ee400080010ff */
[----:B---3--:R-:W-:Y:S05]  /*85b0*/  @!P0 BRA `(.L_x_25) ;  /* 0xfffffffc00f08947 */ /* 0x008fea000383ffff */
[----:B------:R-:W-:Y:S05]  /*85c0*/  BRA `(.L_x_135) ;  /* 0xffffff9400847947 */ /* 0x000fea000383ffff */
.L_x_28:
[----:B--2---:R-:W-:-:S07]  /*85d0*/  MOV R0, UR33 ;  /* 0x0000002100007c02 */ /* 0x004fce0008000f00 */
.L_x_136:
[----:B--2---:R2:W3:Y:S02]  /*85e0*/  SYNCS.PHASECHK.TRANS64.TRYWAIT P0, [R0+URZ+0x80], R3 ;  /* 0x00008003000075a7 */ /* 0x0044e400080011ff */
[----:B---3--:R-:W-:Y:S05]  /*85f0*/  @!P0 NANOSLEEP.SYNCS 0x989680 ;  /* 0x009896800000895d */ /* 0x008fea0003900000 */
[----:B------:R-:W3:Y:S02]  /*8600*/  @!P0 SYNCS.PHASECHK.TRANS64 P0, [R0+URZ+0x80], R3 ;  /* 0x00008003000085a7 */ /* 0x000ee400080010ff */
[----:B---3--:R-:W-:Y:S05]  /*8610*/  @!P0 BRA `(.L_x_136) ;  /* 0xfffffffc00f08947 */ /* 0x008fea000383ffff */
[----:B------:R-:W-:Y:S05]  /*8620*/  BRA `(.L_x_27) ;  /* 0xffffff9400c47947 */ /* 0x000fea000383ffff */
.L_x_35:
[----:B-1----:R-:W-:-:S07]  /*8630*/  MOV R0, UR17 ;  /* 0x0000001100007c02 */ /* 0x002fce0008000f00 */
.L_x_137:
[----:B-1----:R1:W2:Y:S02]  /*8640*/  SYNCS.PHASECHK.TRANS64.TRYWAIT P0, [R0+URZ+0x80], R3 ;  /* 0x00008003000075a7 */ /* 0x0022a400080011ff */
[----:B--2---:R-:W-:Y:S05]  /*8650*/  @!P0 NANOSLEEP.SYNCS 0x989680 ;  /* 0x009896800000895d */ /* 0x004fea0003900000 */
[----:B------:R-:W2:Y:S02]  /*8660*/  @!P0 SYNCS.PHASECHK.TRANS64 P0, [R0+URZ+0x80], R3 ;  /* 0x00008003000085a7 */ /* 0x000ea400080010ff */
[----:B--2---:R-:W-:Y:S05]  /*8670*/  @!P0 BRA `(.L_x_137) ;  /* 0xfffffffc00f08947 */ /* 0x004fea000383ffff */
[----:B------:R-:W-:Y:S05]  /*8680*/  BRA `(.L_x_34) ;  /* 0xffffff9800847947 */ /* 0x000fea000383ffff */
.L_x_40:
[----:B-1----:R1:W2:Y:S02]  /*8690*/  SYNCS.PHASECHK.TRANS64.TRYWAIT P0, [R3+URZ+0x140], R0 ;  /* 0x00014000030075a7 */ /* 0x0022a400080011ff */
[----:B--2---:R-:W-:Y:S05]  /*86a0*/  @!P0 NANOSLEEP.SYNCS 0x989680 ;  /* 0x009896800000895d */ /* 0x004fea0003900000 */
[----:B------:R-:W2:Y:S02]  /*86b0*/  @!P0 SYNCS.PHASECHK.TRANS64 P0, [R3+URZ+0x140], R0 ;  /* 0x00014000030085a7 */ /* 0x000ea400080010ff */
[----:B--2---:R-:W-:Y:S05]  /*86c0*/  @!P0 BRA `(.L_x_40) ;  /* 0xfffffffc00f08947 */ /* 0x004fea000383ffff */
[----:B------:R-:W-:Y:S05]  /*86d0*/  BRA `(.L_x_138) ;  /* 0xffffff9c00247947 */ /* 0x000fea000383ffff */
.L_x_44:
[----:B-1----:R-:W-:-:S07]  /*86e0*/  MOV R0, UR4 ;  /* 0x0000000400007c02 */ /* 0x002fce0008000f00 */
.L_x_139:
[----:B-1----:R1:W2:Y:S02]  /*86f0*/  SYNCS.PHASECHK.TRANS64.TRYWAIT P0, [R0+URZ], R3 ;  /* 0x00000003000075a7 */ /* 0x0022a400080011ff */
[----:B--2---:R-:W-:Y:S05]  /*8700*/  @!P0 NANOSLEEP.SYNCS 0x989680 ;  /* 0x009896800000895d */ /* 0x004fea0003900000 */
[----:B------:R-:W2:Y:S02]  /*8710*/  @!P0 SYNCS.PHASECHK.TRANS64 P0, [R0+URZ], R3 ;  /* 0x00000003000085a7 */ /* 0x000ea400080010ff */
[----:B--2---:R-:W-:Y:S05]  /*8720*/  @!P0 BRA `(.L_x_139) ;  /* 0xfffffffc00f08947 */ /* 0x004fea000383ffff */
[----:B------:R-:W-:Y:S05]  /*8730*/  BRA `(.L_x_140) ;  /* 0xffffffa000d07947 */ /* 0x000fea000383ffff */
.L_x_45:
[----:B------:R-:W-:-:S07]  /*8740*/  MOV R0, UR5 ;  /* 0x0000000500007c02 */ /* 0x000fce0008000f00 */
.L_x_141:
[----:B-1----:R1:W2:Y:S02]  /*8750*/  SYNCS.PHASECHK.TRANS64.TRYWAIT P0, [R0+URZ], R3 ;  /* 0x00000003000075a7 */ /* 0x0022a400080011ff */
[----:B--2---:R-:W-:Y:S05]  /*8760*/  @!P0 NANOSLEEP.SYNCS 0x989680 ;  /* 0x009896800000895d */ /* 0x004fea0003900000 */
[----:B------:R-:W2:Y:S02]  /*8770*/  @!P0 SYNCS.PHASECHK.TRANS64 P0, [R0+URZ], R3 ;  /* 0x00000003000085a7 */ /* 0x000ea400080010ff */
[----:B--2---:R-:W-:Y:S05]  /*8780*/  @!P0 BRA `(.L_x_141) ;  /* 0xfffffffc00f08947 */ /* 0x004fea000383ffff */
[----:B------:R-:W-:Y:S05]  /*8790*/  BRA `(.L_x_142) ;  /* 0xffffffa000dc7947 */ /* 0x000fea000383ffff */
.L_x_46:
[----:B------:R-:W-:-:S07]  /*87a0*/  MOV R0, UR5 ;  /* 0x0000000500007c02 */ /* 0x000fce0008000f00 */
.L_x_143:
[----:B-1----:R1:W2:Y:S02]  /*87b0*/  SYNCS.PHASECHK.TRANS64.TRYWAIT P0, [R0+URZ], R3 ;  /* 0x00000003000075a7 */ /* 0x0022a400080011ff */
[----:B--2---:R-:W-:Y:S05]  /*87c0*/  @!P0 NANOSLEEP.SYNCS 0x989680 ;  /* 0x009896800000895d */ /* 0x004fea0003900000 */
[----:B------:R-:W2:Y:S02]  /*87d0*/  @!P0 SYNCS.PHASECHK.TRANS64 P0, [R0+URZ], R3 ;  /* 0x00000003000085a7 */ /* 0x000ea400080010ff */
[----:B--2---:R-:W-:Y:S05]  /*87e0*/  @!P0 BRA `(.L_x_143) ;  /* 0xfffffffc00f08947 */ /* 0x004fea000383ffff */
[----:B------:R-:W-:Y:S05]  /*87f0*/  BRA `(.L_x_144) ;  /* 0xffffffa000e87947 */ /* 0x000fea000383ffff */
.L_x_47:
[----:B------:R-:W-:-:S07]  /*8800*/  MOV R0, UR5 ;  /* 0x0000000500007c02 */ /* 0x000fce0008000f00 */
.L_x_145:
[----:B-1----:R1:W2:Y:S02]  /*8810*/  SYNCS.PHASECHK.TRANS64.TRYWAIT P0, [R0+URZ], R3 ;  /* 0x00000003000075a7 */ /* 0x0022a400080011ff */
[----:B--2---:R-:W-:Y:S05]  /*8820*/  @!P0 NANOSLEEP.SYNCS 0x989680 ;  /* 0x009896800000895d */ /* 0x004fea0003900000 */
[----:B------:R-:W2:Y:S02]  /*8830*/  @!P0 SYNCS.PHASECHK.TRANS64 P0, [R0+URZ], R3 ;  /* 0x00000003000085a7 */ /* 0x000ea400080010ff */
[----:B--2---:R-:W-:Y:S05]  /*8840*/  @!P0 BRA `(.L_x_145) ;  /* 0xfffffffc00f08947 */ /* 0x004fea000383ffff */
[----:B------:R-:W-:Y:S05]  /*8850*/  BRA `(.L_x_146) ;  /* 0xffffffa000f47947 */ /* 0x000fea000383ffff */
.L_x_48:
[----:B------:R-:W-:-:S07]  /*8860*/  MOV R0, UR5 ;  /* 0x0000000500007c02 */ /* 0x000fce0008000f00 */
.L_x_147:
[----:B-1----:R1:W2:Y:S02]  /*8870*/  SYNCS.PHASECHK.TRANS64.TRYWAIT P0, [R0+URZ], R3 ;  /* 0x00000003000075a7 */ /* 0x0022a400080011ff */
[----:B--2---:R-:W-:Y:S05]  /*8880*/  @!P0 NANOSLEEP.SYNCS 0x989680 ;  /* 0x009896800000895d */ /* 0x004fea0003900000 */
[----:B------:R-:W2:Y:S02]  /*8890*/  @!P0 SYNCS.PHASECHK.TRANS64 P0, [R0+URZ], R3 ;  /* 0x00000003000085a7 */ /* 0x000ea400080010ff */
[----:B--2---:R-:W-:Y:S05]  /*88a0*/  @!P0 BRA `(.L_x_147) ;  /* 0xfffffffc00f08947 */ /* 0x004fea000383ffff */
[----:B------:R-:W-:Y:S05]  /*88b0*/  BRA `(.L_x_148) ;  /* 0xffffffa400007947 */ /* 0x000fea000383ffff */
.L_x_49:
[----:B------:R-:W-:-:S07]  /*88c0*/  MOV R0, UR5 ;  /* 0x0000000500007c02 */ /* 0x000fce0008000f00 */
.L_x_149:
[----:B-1----:R1:W2:Y:S02]  /*88d0*/  SYNCS.PHASECHK.TRANS64.TRYWAIT P0, [R0+URZ], R3 ;  /* 0x00000003000075a7 */ /* 0x0022a400080011ff */
[----:B--2---:R-:W-:Y:S05]  /*88e0*/  @!P0 NANOSLEEP.SYNCS 0x989680 ;  /* 0x009896800000895d */ /* 0x004fea0003900000 */
[----:B------:R-:W2:Y:S02]  /*88f0*/  @!P0 SYNCS.PHASECHK.TRANS64 P0, [R0+URZ], R3 ;  /* 0x00000003000085a7 */ /* 0x000ea400080010ff */
[----:B--2---:R-:W-:Y:S05]  /*8900*/  @!P0 BRA `(.L_x_149) ;  /* 0xfffffffc00f08947 */ /* 0x004fea000383ffff */
[----:B------:R-:W-:Y:S05]  /*8910*/  BRA `(.L_x_150) ;  /* 0xffffffa4000c7947 */ /* 0x000fea000383ffff */
.L_x_50:
[----:B------:R-:W-:-:S07]  /*8920*/  MOV R0, UR5 ;  /* 0x0000000500007c02 */ /* 0x000fce0008000f00 */
.L_x_151:
[----:B-1----:R1:W2:Y:S02]  /*8930*/  SYNCS.PHASECHK.TRANS64.TRYWAIT P0, [R0+URZ], R3 ;  /* 0x00000003000075a7 */ /* 0x0022a400080011ff */
[----:B--2---:R-:W-:Y:S05]  /*8940*/  @!P0 NANOSLEEP.SYNCS 0x989680 ;  /* 0x009896800000895d */ /* 0x004fea0003900000 */
[----:B------:R-:W2:Y:S02]  /*8950*/  @!P0 SYNCS.PHASECHK.TRANS64 P0, [R0+URZ], R3 ;  /* 0x00000003000085a7 */ /* 0x000ea400080010ff */
[----:B--2---:R-:W-:Y:S05]  /*8960*/  @!P0 BRA `(.L_x_151) ;  /* 0xfffffffc00f08947 */ /* 0x004fea000383ffff */
[----:B------:R-:W-:Y:S05]  /*8970*/  BRA `(.L_x_152) ;  /* 0xffffffa400187947 */ /* 0x000fea000383ffff */
.L_x_51:
[----:B------:R-:W-:-:S07]  /*8980*/  MOV R0, UR5 ;  /* 0x0000000500007c02 */ /* 0x000fce0008000f00 */
.L_x_153:
[----:B-1----:R1:W2:Y:S02]  /*8990*/  SYNCS.PHASECHK.TRANS64.TRYWAIT P0, [R0+URZ], R3 ;  /* 0x00000003000075a7 */ /* 0x0022a400080011ff */
[----:B--2---:R-:W-:Y:S05]  /*89a0*/  @!P0 NANOSLEEP.SYNCS 0x989680 ;  /* 0x009896800000895d */ /* 0x004fea0003900000 */
[----:B------:R-:W2:Y:S02]  /*89b0*/  @!P0 SYNCS.PHASECHK.TRANS64 P0, [R0+URZ], R3 ;  /* 0x00000003000085a7 */ /* 0x000ea400080010ff */
[----:B--2---:R-:W-:Y:S05]  /*89c0*/  @!P0 BRA `(.L_x_153) ;  /* 0xfffffffc00f08947 */ /* 0x004fea000383ffff */
[----:B------:R-:W-:Y:S05]  /*89d0*/  BRA `(.L_x_154) ;  /* 0xffffffa400247947 */ /* 0x000fea000383ffff */
.L_x_52:
[----:B------:R-:W-:-:S07]  /*89e0*/  MOV R0, UR5 ;  /* 0x0000000500007c02 */ /* 0x000fce0008000f00 */
.L_x_155:
[----:B-1----:R1:W2:Y:S02]  /*89f0*/  SYNCS.PHASECHK.TRANS64.TRYWAIT P0, [R0+URZ], R3 ;  /* 0x00000003000075a7 */ /* 0x0022a400080011ff */
[----:B--2---:R-:W-:Y:S05]  /*8a00*/  @!P0 NANOSLEEP.SYNCS 0x989680 ;  /* 0x009896800000895d */ /* 0x004fea0003900000 */
[----:B------:R-:W2:Y:S02]  /*8a10*/  @!P0 SYNCS.PHASECHK.TRANS64 P0, [R0+URZ], R3 ;  /* 0x00000003000085a7 */ /* 0x000ea400080010ff */
[----:B--2---:R-:W-:Y:S05]  /*8a20*/  @!P0 BRA `(.L_x_155) ;  /* 0xfffffffc00f08947 */ /* 0x004fea000383ffff */
[----:B------:R-:W-:Y:S05]  /*8a30*/  BRA `(.L_x_156) ;  /* 0xffffffa400307947 */ /* 0x000fea000383ffff */
.L_x_53:
[----:B------:R-:W-:-:S07]  /*8a40*/  MOV R0, UR5 ;  /* 0x0000000500007c02 */ /* 0x000fce0008000f00 */
.L_x_157:
[----:B-1----:R1:W2:Y:S02]  /*8a50*/  SYNCS.PHASECHK.TRANS64.TRYWAIT P0, [R0+URZ], R3 ;  /* 0x00000003000075a7 */ /* 0x0022a400080011ff */
[----:B--2---:R-:W-:Y:S05]  /*8a60*/  @!P0 NANOSLEEP.SYNCS 0x989680 ;  /* 0x009896800000895d */ /* 0x004fea0003900000 */
[----:B------:R-:W2:Y:S02]  /*8a70*/  @!P0 SYNCS.PHASECHK.TRANS64 P0, [R0+URZ], R3 ;  /* 0x00000003000085a7 */ /* 0x000ea400080010ff */
[----:B--2---:R-:W-:Y:S05]  /*8a80*/  @!P0 BRA `(.L_x_157) ;  /* 0xfffffffc00f08947 */ /* 0x004fea000383ffff */
[----:B------:R-:W-:Y:S05]  /*8a90*/  BRA `(.L_x_158) ;  /* 0xffffffa4003c7947 */ /* 0x000fea000383ffff */
.L_x_54:
[----:B------:R-:W-:-:S07]  /*8aa0*/  MOV R0, UR5 ;  /* 0x0000000500007c02 */ /* 0x000fce0008000f00 */
.L_x_159:
[----:B-1----:R1:W2:Y:S02]  /*8ab0*/  SYNCS.PHASECHK.TRANS64.TRYWAIT P0, [R0+URZ], R3 ;  /* 0x00000003000075a7 */ /* 0x0022a400080011ff */
[----:B--2---:R-:W-:Y:S05]  /*8ac0*/  @!P0 NANOSLEEP.SYNCS 0x989680 ;  /* 0x009896800000895d */ /* 0x004fea0003900000 */
[----:B------:R-:W2:Y:S02]  /*8ad0*/  @!P0 SYNCS.PHASECHK.TRANS64 P0, [R0+URZ], R3 ;  /* 0x00000003000085a7 */ /* 0x000ea400080010ff */
[----:B--2---:R-:W-:Y:S05]  /*8ae0*/  @!P0 BRA `(.L_x_159) ;  /* 0xfffffffc00f08947 */ /* 0x004fea000383ffff */
[----:B------:R-:W-:Y:S05]  /*8af0*/  BRA `(.L_x_160) ;  /* 0xffffffa400487947 */ /* 0x000fea000383ffff */
.L_x_55:
[----:B------:R-:W-:-:S07]  /*8b00*/  MOV R0, UR5 ;  /* 0x0000000500007c02 */ /* 0x000fce0008000f00 */
.L_x_161:
[----:B-1----:R1:W2:Y:S02]  /*8b10*/  SYNCS.PHASECHK.TRANS64.TRYWAIT P0, [R0+URZ], R3 ;  /* 0x00000003000075a7 */ /* 0x0022a400080011ff */
[----:B--2---:R-:W-:Y:S05]  /*8b20*/  @!P0 NANOSLEEP.SYNCS 0x989680 ;  /* 0x009896800000895d */ /* 0x004fea0003900000 */
[----:B------:R-:W2:Y:S02]  /*8b30*/  @!P0 SYNCS.PHASECHK.TRANS64 P0, [R0+URZ], R3 ;  /* 0x00000003000085a7 */ /* 0x000ea400080010ff */
[----:B--2---:R-:W-:Y:S05]  /*8b40*/  @!P0 BRA `(.L_x_161) ;  /* 0xfffffffc00f08947 */ /* 0x004fea000383ffff */
[----:B------:R-:W-:Y:S05]  /*8b50*/  BRA `(.L_x_162) ;  /* 0xffffffa400547947 */ /* 0x000fea000383ffff */
.L_x_56:
[----:B------:R-:W-:-:S07]  /*8b60*/  MOV R0, UR5 ;  /* 0x0000000500007c02 */ /* 0x000fce0008000f00 */
.L_x_163:
[----:B-1----:R1:W2:Y:S02]  /*8b70*/  SYNCS.PHASECHK.TRANS64.TRYWAIT P0, [R0+URZ], R3 ;  /* 0x00000003000075a7 */ /* 0x0022a400080011ff */
[----:B--2---:R-:W-:Y:S05]  /*8b80*/  @!P0 NANOSLEEP.SYNCS 0x989680 ;  /* 0x009896800000895d */ /* 0x004fea0003900000 */
[----:B------:R-:W2:Y:S02]  /*8b90*/  @!P0 SYNCS.PHASECHK.TRANS64 P0, [R0+URZ], R3 ;  /* 0x00000003000085a7 */ /* 0x000ea400080010ff */
[----:B--2---:R-:W-:Y:S05]  /*8ba0*/  @!P0 BRA `(.L_x_163) ;  /* 0xfffffffc00f08947 */ /* 0x004fea000383ffff */
[----:B------:R-:W-:Y:S05]  /*8bb0*/  BRA `(.L_x_164) ;  /* 0xffffffa400607947 */ /* 0x000fea000383ffff */
.L_x_57:
[----:B------:R-:W-:-:S07]  /*8bc0*/  MOV R0, UR5 ;  /* 0x0000000500007c02 */ /* 0x000fce0008000f00 */
.L_x_165:
[----:B-1----:R1:W2:Y:S02]  /*8bd0*/  SYNCS.PHASECHK.TRANS64.TRYWAIT P0, [R0+URZ], R3 ;  /* 0x00000003000075a7 */ /* 0x0022a400080011ff */
[----:B--2---:R-:W-:Y:S05]  /*8be0*/  @!P0 NANOSLEEP.SYNCS 0x989680 ;  /* 0x009896800000895d */ /* 0x004fea0003900000 */
[----:B------:R-:W2:Y:S02]  /*8bf0*/  @!P0 SYNCS.PHASECHK.TRANS64 P0, [R0+URZ], R3 ;  /* 0x00000003000085a7 */ /* 0x000ea400080010ff */
[----:B--2---:R-:W-:Y:S05]  /*8c00*/  @!P0 BRA `(.L_x_165) ;  /* 0xfffffffc00f08947 */ /* 0x004fea000383ffff */
[----:B------:R-:W-:Y:S05]  /*8c10*/  BRA `(.L_x_166) ;  /* 0xffffffa4006c7947 */ /* 0x000fea000383ffff */
.L_x_58:
[----:B------:R-:W-:-:S07]  /*8c20*/  MOV R0, UR5 ;  /* 0x0000000500007c02 */ /* 0x000fce0008000f00 */
.L_x_167:
[----:B-1----:R1:W2:Y:S02]  /*8c30*/  SYNCS.PHASECHK.TRANS64.TRYWAIT P0, [R0+URZ], R3 ;  /* 0x00000003000075a7 */ /* 0x0022a400080011ff */
[----:B--2---:R-:W-:Y:S05]  /*8c40*/  @!P0 NANOSLEEP.SYNCS 0x989680 ;  /* 0x009896800000895d */ /* 0x004fea0003900000 */
[----:B------:R-:W2:Y:S02]  /*8c50*/  @!P0 SYNCS.PHASECHK.TRANS64 P0, [R0+URZ], R3 ;  /* 0x00000003000085a7 */ /* 0x000ea400080010ff */
[----:B--2---:R-:W-:Y:S05]  /*8c60*/  @!P0 BRA `(.L_x_167) ;  /* 0xfffffffc00f08947 */ /* 0x004fea000383ffff */
[----:B------:R-:W-:Y:S05]  /*8c70*/  BRA `(.L_x_168) ;  /* 0xffffffa400787947 */ /* 0x000fea000383ffff */
.L_x_61:
[----:B-1----:R1:W2:Y:S02]  /*8c80*/  SYNCS.PHASECHK.TRANS64.TRYWAIT P0, [R2+URZ+0x1a0], R5 ;  /* 0x0001a005020075a7 */ /* 0x0022a400080011ff */
[----:B--2---:R-:W-:Y:S05]  /*8c90*/  @!P0 NANOSLEEP.SYNCS 0x989680 ;  /* 0x009896800000895d */ /* 0x004fea0003900000 */
[----:B------:R-:W2:Y:S02]  /*8ca0*/  @!P0 SYNCS.PHASECHK.TRANS64 P0, [R2+URZ+0x1a0], R5 ;  /* 0x0001a005020085a7 */ /* 0x000ea400080010ff */
[----:B--2---:R-:W-:Y:S05]  /*8cb0*/  @!P0 BRA `(.L_x_61) ;  /* 0xfffffffc00f08947 */ /* 0x004fea000383ffff */
[----:B------:R-:W-:Y:S05]  /*8cc0*/  BRA `(.L_x_169) ;  /* 0xffffffa400dc7947 */ /* 0x000fea000383ffff */
.L_x_62:
[----:B------:R-:W-:-:S07]  /*8cd0*/  MOV R2, UR4 ;  /* 0x0000000400027c02 */ /* 0x000fce0008000f00 */
.L_x_170:
[----:B-1----:R1:W2:Y:S02]  /*8ce0*/  SYNCS.PHASECHK.TRANS64.TRYWAIT P0, [R2+URZ+0x150], R5 ;  /* 0x00015005020075a7 */ /* 0x0022a400080011ff */
[----:B--2---:R-:W-:Y:S05]  /*8cf0*/  @!P0 NANOSLEEP.SYNCS 0x989680 ;  /* 0x009896800000895d */ /* 0x004fea0003900000 */
[----:B------:R-:W2:Y:S02]  /*8d00*/  @!P0 SYNCS.PHASECHK.TRANS64 P0, [R2+URZ+0x150], R5 ;  /* 0x00015005020085a7 */ /* 0x000ea400080010ff */
[----:B--2---:R-:W-:Y:S05]  /*8d10*/  @!P0 BRA `(.L_x_170) ;  /* 0xfffffffc00f08947 */ /* 0x004fea000383ffff */
[----:B------:R-:W-:Y:S05]  /*8d20*/  BRA `(.L_x_171) ;  /* 0xffffffa400ec7947 */ /* 0x000fea000383ffff */
.L_x_63:
[----:B-1----:R1:W2:Y:S02]  /*8d30*/  SYNCS.PHASECHK.TRANS64.TRYWAIT P1, [R2+URZ+0x140], R5 ;  /* 0x00014005020075a7 */ /* 0x0022a400080211ff */
[----:B--2---:R-:W-:Y:S05]  /*8d40*/  @!P1 NANOSLEEP.SYNCS 0x989680 ;  /* 0x009896800000995d */ /* 0x004fea0003900000 */
[----:B------:R-:W2:Y:S02]  /*8d50*/  @!P1 SYNCS.PHASECHK.TRANS64 P1, [R2+URZ+0x140], R5 ;  /* 0x00014005020095a7 */ /* 0x000ea400080210ff */
[----:B--2---:R-:W-:Y:S05]  /*8d60*/  @!P1 BRA `(.L_x_63) ;  /* 0xfffffffc00f09947 */ /* 0x004fea000383ffff */
[----:B------:R-:W-:Y:S05]  /*8d70*/  BRA `(.L_x_172) ;  /* 0xffffffa8001c7947 */ /* 0x000fea000383ffff */
.L_x_66:
[----:B------:R-:W-:-:S07]  /*8d80*/  MOV R0, UR4 ;  /* 0x0000000400007c02 */ /* 0x000fce0008000f00 */
.L_x_173:
[----:B-1----:R1:W2:Y:S02]  /*8d90*/  SYNCS.PHASECHK.TRANS64.TRYWAIT P0, [R0+URZ+0x150], R3 ;  /* 0x00015003000075a7 */ /* 0x0022a400080011ff */
[----:B--2---:R-:W-:Y:S05]  /*8da0*/  @!P0 NANOSLEEP.SYNCS 0x989680 ;  /* 0x009896800000895d */ /* 0x004fea0003900000 */
[----:B------:R-:W2:Y:S02]  /*8db0*/  @!P0 SYNCS.PHASECHK.TRANS64 P0, [R0+URZ+0x150], R3 ;  /* 0x00015003000085a7 */ /* 0x000ea400080010ff */
[----:B--2---:R-:W-:Y:S05]  /*8dc0*/  @!P0 BRA `(.L_x_173) ;  /* 0xfffffffc00f08947 */ /* 0x004fea000383ffff */
[----:B------:R-:W-:Y:S05]  /*8dd0*/  BRA `(.L_x_65) ;  /* 0xffffffa800707947 */ /* 0x000fea000383ffff */
.L_x_73:
[----:B-1----:R1:W2:Y:S02]  /*8de0*/  SYNCS.PHASECHK.TRANS64.TRYWAIT P1, [R0+URZ+0x140], R5 ;  /* 0x00014005000075a7 */ /* 0x0022a400080211ff */
[----:B--2---:R-:W-:Y:S05]  /*8df0*/  @!P1 NANOSLEEP.SYNCS 0x989680 ;  /* 0x009896800000995d */ /* 0x004fea0003900000 */
[----:B------:R-:W2:Y:S02]  /*8e00*/  @!P1 SYNCS.PHASECHK.TRANS64 P1, [R0+URZ+0x140], R5 ;  /* 0x00014005000095a7 */ /* 0x000ea400080210ff */
[----:B--2---:R-:W-:Y:S05]  /*8e10*/  @!P1 BRA `(.L_x_73) ;  /* 0xfffffffc00f09947 */ /* 0x004fea000383ffff */
[----:B------:R-:W-:Y:S05]  /*8e20*/  BRA `(.L_x_174) ;  /* 0xffffffac00d87947 */ /* 0x000fea000383ffff */
.L_x_74:
[----:B------:R-:W-:-:S07]  /*8e30*/  MOV R3, UR22 ;  /* 0x0000001600037c02 */ /* 0x000fce0008000f00 */
.L_x_175:
[----:B-1----:R1:W2:Y:S02]  /*8e40*/  SYNCS.PHASECHK.TRANS64.TRYWAIT P0, [R3+URZ+0x180], R0 ;  /* 0x00018000030075a7 */ /* 0x0022a400080011ff */
[----:B--2---:R-:W-:Y:S05]  /*8e50*/  @!P0 NANOSLEEP.SYNCS 0x989680 ;  /* 0x009896800000895d */ /* 0x004fea0003900000 */
[----:B------:R-:W2:Y:S02]  /*8e60*/  @!P0 SYNCS.PHASECHK.TRANS64 P0, [R3+URZ+0x180], R0 ;  /* 0x00018000030085a7 */ /* 0x000ea400080010ff */
[----:B--2---:R-:W-:Y:S05]  /*8e70*/  @!P0 BRA `(.L_x_175) ;  /* 0xfffffffc00f08947 */ /* 0x004fea000383ffff */
[----:B------:R-:W-:Y:S05]  /*8e80*/  BRA `(.L_x_176) ;  /* 0xffffffb000107947 */ /* 0x000fea000383ffff */
.L_x_77:
[----:B------:R-:W-:Y:S07]  /*8e90*/  MOV R0, UR5 ;  /* 0x0000000500007c02 */ /* 0x000fee0008000f00 */
.L_x_177:
[----:B-1----:R1:W2:Y:S02]  /*8ea0*/  SYNCS.PHASECHK.TRANS64.TRYWAIT P0, [R0+URZ], R3 ;  /* 0x00000003000075a7 */ /* 0x0022a400080011ff */
[----:B--2---:R-:W-:Y:S05]  /*8eb0*/  @!P0 NANOSLEEP.SYNCS 0x989680 ;  /* 0x009896800000895d */ /* 0x004fea0003900000 */
[----:B------:R-:W2:Y:S02]  /*8ec0*/  @!P0 SYNCS.PHASECHK.TRANS64 P0, [R0+URZ], R3 ;  /* 0x00000003000085a7 */ /* 0x000ea400080010ff */
[----:B--2---:R-:W-:Y:S05]  /*8ed0*/  @!P0 BRA `(.L_x_177) ;  /* 0xfffffffc00f08947 */ /* 0x004fea000383ffff */
[----:B------:R-:W-:Y:S05]  /*8ee0*/  BRA `(.L_x_76) ;  /* 0xffffffb0002c7947 */ /* 0x000fea000383ffff */
.L_x_80:
[----:B------:R-:W-:-:S07]  /*8ef0*/  MOV R0, UR4 ;  /* 0x0000000400007c02 */ /* 0x000fce0008000f00 */
.L_x_178:
[----:B--2---:R2:W4:Y:S02]  /*8f00*/  SYNCS.PHASECHK.TRANS64.TRYWAIT P0, [R0+URZ], R3 ;  /* 0x00000003000075a7 */ /* 0x00452400080011ff */
[----:B----4-:R-:W-:Y:S05]  /*8f10*/  @!P0 NANOSLEEP.SYNCS 0x989680 ;  /* 0x009896800000895d */ /* 0x010fea0003900000 */
[----:B------:R-:W4:Y:S02]  /*8f20*/  @!P0 SYNCS.PHASECHK.TRANS64 P0, [R0+URZ], R3 ;  /* 0x00000003000085a7 */ /* 0x000f2400080010ff */
[----:B----4-:R-:W-:Y:S05]  /*8f30*/  @!P0 BRA `(.L_x_178) ;  /* 0xfffffffc00f08947 */ /* 0x010fea000383ffff */
[----:B------:R-:W-:Y:S05]  /*8f40*/  BRA `(.L_x_179) ;  /* 0xffffffb000e07947 */ /* 0x000fea000383ffff */
.L_x_81:
[----:B------:R-:W-:-:S07]  /*8f50*/  MOV R0, UR5 ;  /* 0x0000000500007c02 */ /* 0x000fce0008000f00 */
.L_x_180:
[----:B-1----:R1:W2:Y:S02]  /*8f60*/  SYNCS.PHASECHK.TRANS64.TRYWAIT P0, [R0+URZ], R3 ;  /* 0x00000003000075a7 */ /* 0x0022a400080011ff */
[----:B--2---:R-:W-:Y:S05]  /*8f70*/  @!P0 NANOSLEEP.SYNCS 0x989680 ;  /* 0x009896800000895d */ /* 0x004fea0003900000 */
[----:B------:R-:W2:Y:S02]  /*8f80*/  @!P0 SYNCS.PHASECHK.TRANS64 P0, [R0+URZ], R3 ;  /* 0x00000003000085a7 */ /* 0x000ea400080010ff */
[----:B--2---:R-:W-:Y:S05]  /*8f90*/  @!P0 BRA `(.L_x_180) ;  /* 0xfffffffc00f08947 */ /* 0x004fea000383ffff */
[----:B------:R-:W-:Y:S05]  /*8fa0*/  BRA `(.L_x_181) ;  /* 0xffffffb000ec7947 */ /* 0x000fea000383ffff */
.L_x_82:
[----:B------:R-:W-:-:S07]  /*8fb0*/  MOV R0, UR5 ;  /* 0x0000000500007c02 */ /* 0x000fce0008000f00 */
.L_x_182:
[----:B-1----:R1:W2:Y:S02]  /*8fc0*/  SYNCS.PHASECHK.TRANS64.TRYWAIT P0, [R0+URZ], R3 ;  /* 0x00000003000075a7 */ /* 0x0022a400080011ff */
[----:B--2---:R-:W-:Y:S05]  /*8fd0*/  @!P0 NANOSLEEP.SYNCS 0x989680 ;  /* 0x009896800000895d */ /* 0x004fea0003900000 */
[----:B------:R-:W2:Y:S02]  /*8fe0*/  @!P0 SYNCS.PHASECHK.TRANS64 P0, [R0+URZ], R3 ;  /* 0x00000003000085a7 */ /* 0x000ea400080010ff */
[----:B--2---:R-:W-:Y:S05]  /*8ff0*/  @!P0 BRA `(.L_x_182) ;  /* 0xfffffffc00f08947 */ /* 0x004fea000383ffff */
[----:B------:R-:W-:Y:S05]  /*9000*/  BRA `(.L_x_183) ;  /* 0xffffffb000f87947 */ /* 0x000fea000383ffff */
.L_x_83:
[----:B------:R-:W-:-:S07]  /*9010*/  MOV R0, UR4 ;  /* 0x0000000400007c02 */ /* 0x000fce0008000f00 */
.L_x_184:
[----:B-1----:R1:W2:Y:S02]  /*9020*/  SYNCS.PHASECHK.TRANS64.TRYWAIT P0, [R0+URZ], R3 ;  /* 0x00000003000075a7 */ /* 0x0022a400080011ff */
[----:B--2---:R-:W-:Y:S05]  /*9030*/  @!P0 NANOSLEEP.SYNCS 0x989680 ;  /* 0x009896800000895d */ /* 0x004fea0003900000 */
[----:B------:R-:W2:Y:S02]  /*9040*/  @!P0 SYNCS.PHASECHK.TRANS64 P0, [R0+URZ], R3 ;  /* 0x00000003000085a7 */ /* 0x000ea400080010ff */
[----:B--2---:R-:W-:Y:S05]  /*9050*/  @!P0 BRA `(.L_x_184) ;  /* 0xfffffffc00f08947 */ /* 0x004fea000383ffff */
[----:B------:R-:W-:Y:S05]  /*9060*/  BRA `(.L_x_185) ;  /* 0xffffffb400047947 */ /* 0x000fea000383ffff */
.L_x_88:
[----:B--2---:R2:W4:Y:S02]  /*9070*/  SYNCS.PHASECHK.TRANS64.TRYWAIT P0, [R12+URZ+0x140], R9 ;  /* 0x000140090c0075a7 */ /* 0x00452400080011ff */
[----:B----4-:R-:W-:Y:S05]  /*9080*/  @!P0 NANOSLEEP.SYNCS 0x989680 ;  /* 0x009896800000895d */ /* 0x010fea0003900000 */
[----:B------:R-:W4:Y:S02]  /*9090*/  @!P0 SYNCS.PHASECHK.TRANS64 P0, [R12+URZ+0x140], R9 ;  /* 0x000140090c0085a7 */ /* 0x000f2400080010ff */
[----:B----4-:R-:W-:Y:S05]  /*90a0*/  @!P0 BRA `(.L_x_88) ;  /* 0xfffffffc00f08947 */ /* 0x010fea000383ffff */
[----:B------:R-:W-:Y:S05]  /*90b0*/  BRA `(.L_x_186) ;  /* 0xffffffb800187947 */ /* 0x000fea000383ffff */
.L_x_91:
[----:B------:R-:W-:Y:S07]  /*90c0*/  MOV R0, UR24 ;  /* 0x0000001800007c02 */ /* 0x000fee0008000f00 */
.L_x_187:
[----:B--2---:R2:W3:Y:S02]  /*90d0*/  SYNCS.PHASECHK.TRANS64.TRYWAIT P2, [R0+URZ+0x138], R9 ;  /* 0x00013809000075a7 */ /* 0x0044e400080411ff */
[----:B---3--:R-:W-:Y:S05]  /*90e0*/  @!P2 NANOSLEEP.SYNCS 0x989680 ;  /* 0x009896800000a95d */ /* 0x008fea0003900000 */
[----:B------:R-:W3:Y:S02]  /*90f0*/  @!P2 SYNCS.PHASECHK.TRANS64 P2, [R0+URZ+0x138], R9 ;  /* 0x000138090000a5a7 */ /* 0x000ee400080410ff */
[----:B---3--:R-:W-:Y:S05]  /*9100*/  @!P2 BRA `(.L_x_187) ;  /* 0xfffffffc00f0a947 */ /* 0x008fea000383ffff */
[----:B------:R-:W-:Y:S05]  /*9110*/  BRA `(.L_x_90) ;  /* 0xffffffbc007c7947 */ /* 0x000fea000383ffff */
.L_x_94:
[----:B------:R-:W-:Y:S07]  /*9120*/  MOV R0, UR4 ;  /* 0x0000000400007c02 */ /* 0x000fee0008000f00 */
.L_x_188:
[----:B--2---:R2:W3:Y:S02]  /*9130*/  SYNCS.PHASECHK.TRANS64.TRYWAIT P0, [R0+URZ+0x118], R9 ;  /* 0x00011809000075a7 */ /* 0x0044e400080011ff */
[----:B---3--:R-:W-:Y:S05]  /*9140*/  @!P0 NANOSLEEP.SYNCS 0x989680 ;  /* 0x009896800000895d */ /* 0x008fea0003900000 */
[----:B------:R-:W3:Y:S02]  /*9150*/  @!P0 SYNCS.PHASECHK.TRANS64 P0, [R0+URZ+0x118], R9 ;  /* 0x00011809000085a7 */ /* 0x000ee400080010ff */
[----:B---3--:R-:W-:Y:S05]  /*9160*/  @!P0 BRA `(.L_x_188) ;  /* 0xfffffffc00f08947 */ /* 0x008fea000383ffff */
[----:B------:R-:W-:Y:S05]  /*9170*/  BRA `(.L_x_189) ;  /* 0xffffffbc00dc7947 */ /* 0x000fea000383ffff */
.L_x_95:
[----:B------:R-:W-:Y:S07]  /*9180*/  MOV R9, UR5 ;  /* 0x0000000500097c02 */ /* 0x000fee0008000f00 */
.L_x_190:
[----:B--2---:R2:W3:Y:S02]  /*9190*/  SYNCS.PHASECHK.TRANS64.TRYWAIT P0, [R9+URZ+0x118], R0 ;  /* 0x00011800090075a7 */ /* 0x0044e400080011ff */
[----:B---3--:R-:W-:Y:S05]  /*91a0*/  @!P0 NANOSLEEP.SYNCS 0x989680 ;  /* 0x009896800000895d */ /* 0x008fea0003900000 */
[----:B------:R-:W3:Y:S02]  /*91b0*/  @!P0 SYNCS.PHASECHK.TRANS64 P0, [R9+URZ+0x118], R0 ;  /* 0x00011800090085a7 */ /* 0x000ee400080010ff */
[----:B---3--:R-:W-:Y:S05]  /*91c0*/  @!P0 BRA `(.L_x_190) ;  /* 0xfffffffc00f08947 */ /* 0x008fea000383ffff */
[----:B------:R-:W-:Y:S05]  /*91d0*/  BRA `(.L_x_191) ;  /* 0xffffffc0003c7947 */ /* 0x000fea000383ffff */
.L_x_97:
[----:B------:R-:W-:-:S07]  /*91e0*/  MOV R0, UR4 ;  /* 0x0000000400007c02 */ /* 0x000fce0008000f00 */
.L_x_192:
[----:B--2---:R2:W3:Y:S02]  /*91f0*/  SYNCS.PHASECHK.TRANS64.TRYWAIT P0, [R0+URZ], R3 ;  /* 0x00000003000075a7 */ /* 0x0044e400080011ff */
[----:B---3--:R-:W-:Y:S05]  /*9200*/  @!P0 NANOSLEEP.SYNCS 0x989680 ;  /* 0x009896800000895d */ /* 0x008fea0003900000 */
[----:B------:R-:W3:Y:S02]  /*9210*/  @!P0 SYNCS.PHASECHK.TRANS64 P0, [R0+URZ], R3 ;  /* 0x00000003000085a7 */ /* 0x000ee400080010ff */
[----:B---3--:R-:W-:Y:S05]  /*9220*/  @!P0 BRA `(.L_x_192) ;  /* 0xfffffffc00f08947 */ /* 0x008fea000383ffff */
[----:B------:R-:W-:Y:S05]  /*9230*/  BRA `(.L_x_193) ;  /* 0xffffffc000d07947 */ /* 0x000fea000383ffff */
.L_x_98:
[----:B------:R-:W-:-:S07]  /*9240*/  MOV R0, UR5 ;  /* 0x0000000500007c02 */ /* 0x000fce0008000f00 */
.L_x_194:
[----:B--2---:R2:W3:Y:S02]  /*9250*/  SYNCS.PHASECHK.TRANS64.TRYWAIT P0, [R0+URZ], R3 ;  /* 0x00000003000075a7 */ /* 0x0044e400080011ff */
[----:B---3--:R-:W-:Y:S05]  /*9260*/  @!P0 NANOSLEEP.SYNCS 0x989680 ;  /* 0x009896800000895d */ /* 0x008fea0003900000 */
[----:B------:R-:W3:Y:S02]  /*9270*/  @!P0 SYNCS.PHASECHK.TRANS64 P0, [R0+URZ], R3 ;  /* 0x00000003000085a7 */ /* 0x000ee400080010ff */
[----:B---3--:R-:W-:Y:S05]  /*9280*/  @!P0 BRA `(.L_x_194) ;  /* 0xfffffffc00f08947 */ /* 0x008fea000383ffff */
[----:B------:R-:W-:Y:S05]  /*9290*/  BRA `(.L_x_195) ;  /* 0xffffffc000dc7947 */ /* 0x000fea000383ffff */
.L_x_100:
[----:B-1----:R1:W2:Y:S02]  /*92a0*/  SYNCS.PHASECHK.TRANS64.TRYWAIT P0, [R3+URZ+0x140], R0 ;  /* 0x00014000030075a7 */ /* 0x0022a400080011ff */
[----:B--2---:R-:W-:Y:S05]  /*92b0*/  @!P0 NANOSLEEP.SYNCS 0x989680 ;  /* 0x009896800000895d */ /* 0x004fea0003900000 */
[----:B------:R-:W2:Y:S02]  /*92c0*/  @!P0 SYNCS.PHASECHK.TRANS64 P0, [R3+URZ+0x140], R0 ;  /* 0x00014000030085a7 */ /* 0x000ea400080010ff */
[----:B--2---:R-:W-:Y:S05]  /*92d0*/  @!P0 BRA `(.L_x_100) ;  /* 0xfffffffc00f08947 */ /* 0x004fea000383ffff */
[----:B------:R-:W-:Y:S05]  /*92e0*/  BRA `(.L_x_196) ;  /* 0xffffffc400c87947 */ /* 0x000fea000383ffff */
.L_x_110:
[----:B-1----:R1:W2:Y:S02]  /*92f0*/  SYNCS.PHASECHK.TRANS64.TRYWAIT P1, [R0+URZ+0x100], R5 ;  /* 0x00010005000075a7 */ /* 0x0022a400080211ff */
[----:B--2---:R-:W-:Y:S05]  /*9300*/  @!P1 NANOSLEEP.SYNCS 0x989680 ;  /* 0x009896800000995d */ /* 0x004fea0003900000 */
[----:B------:R-:W2:Y:S02]  /*9310*/  @!P1 SYNCS.PHASECHK.TRANS64 P1, [R0+URZ+0x100], R5 ;  /* 0x00010005000095a7 */ /* 0x000ea400080210ff */
[----:B--2---:R-:W-:Y:S05]  /*9320*/  @!P1 BRA `(.L_x_110) ;  /* 0xfffffffc00f09947 */ /* 0x004fea000383ffff */
[----:B------:R-:W-:Y:S05]  /*9330*/  BRA `(.L_x_109) ;  /* 0xffffffd400607947 */ /* 0x000fea000383ffff */
.L_x_112:
[----:B-1----:R1:W4:Y:S02]  /*9340*/  SYNCS.PHASECHK.TRANS64.TRYWAIT P0, [R102+URZ+0x160], R3 ;  /* 0x00016003660075a7 */ /* 0x00232400080011ff */
[----:B----4-:R-:W-:Y:S05]  /*9350*/  @!P0 NANOSLEEP.SYNCS 0x989680 ;  /* 0x009896800000895d */ /* 0x010fea0003900000 */
[----:B------:R-:W4:Y:S02]  /*9360*/  @!P0 SYNCS.PHASECHK.TRANS64 P0, [R102+URZ+0x160], R3 ;  /* 0x00016003660085a7 */ /* 0x000f2400080010ff */
[----:B----4-:R-:W-:Y:S05]  /*9370*/  @!P0 BRA `(.L_x_112) ;  /* 0xfffffffc00f08947 */ /* 0x010fea000383ffff */
[----:B------:R-:W-:Y:S05]  /*9380*/  BRA `(.L_x_111) ;  /* 0xffffffd400987947 */ /* 0x000fea000383ffff */
.L_x_123:
[----:B---3--:R3:W4:Y:S02]  /*9390*/  SYNCS.PHASECHK.TRANS64.TRYWAIT P0, [R3+URZ+0x100], R110 ;  /* 0x0001006e030075a7 */ /* 0x00872400080011ff */
[----:B----4-:R-:W-:Y:S05]  /*93a0*/  @!P0 NANOSLEEP.SYNCS 0x989680 ;  /* 0x009896800000895d */ /* 0x010fea0003900000 */
[----:B------:R-:W4:Y:S02]  /*93b0*/  @!P0 SYNCS.PHASECHK.TRANS64 P0, [R3+URZ+0x100], R110 ;  /* 0x0001006e030085a7 */ /* 0x000f2400080010ff */
[----:B----4-:R-:W-:Y:S05]  /*93c0*/  @!P0 BRA `(.L_x_123) ;  /* 0xfffffffc00f08947 */ /* 0x010fea000383ffff */
[----:B------:R-:W-:Y:S05]  /*93d0*/  BRA `(.L_x_122) ;  /* 0xffffffe000887947 */ /* 0x000fea000383ffff */
        .weak           $__internal_0_$__cuda_sm10x_tcgen05_guardrail_trap_col_being_dealloced_not_returned_by_alloc
        .type           $__internal_0_$__cuda_sm10x_tcgen05_guardrail_trap_col_being_dealloced_not_returned_by_alloc,@function
        .size           $__internal_0_$__cuda_sm10x_tcgen05_guardrail_trap_col_being_dealloced_not_returned_by_alloc,($__internal_1_$__cuda_sm10x_tcgen05_guardrail_trap_phase_invalid_during_alloc - $__internal_0_$__cuda_sm10x_tcgen05_guardrail_trap_col_being_dealloced_not_returned_by_alloc)
$__internal_0_$__cuda_sm10x_tcgen05_guardrail_trap_col_being_dealloced_not_returned_by_alloc:
[----:B------:R-:W-:Y:S05]  /*93e0*/  BPT.TRAP 0x1 ;  /* 0x000000040000795c */ /* 0x000fea0000300000 */
[----:B------:R-:W-:-:S04]  /*93f0*/  HFMA2 R3, -RZ, RZ, 0, 0 ;  /* 0x00000000ff037431 */ /* 0x000fc800000001ff */
[----:B------:R-:W-:Y:S05]  /*9400*/  RET.REL.NODEC R2 `(_ZN7cutlass13device_kernelINS_4gemm6kernel13GemmUniversalIN4cute5tupleIJiiiiEEENS1_10collective13CollectiveMmaINS1_35MainloopSm100TmaUmmaWarpSpecializedILi16ELi2ELi4ENS5_IJNS4_1CILi1EEENSA_ILi8EEESB_EEEEENS5_IJNSA_ILi128EEENSA_ILi64EEENSA_ILi32EEEEEENS_6half_tENS5_IJlSB_lEEESJ_SK_NS4_8TiledMMAINS4_8MMA_AtomIJNS4_20SM100_MMA_F16BF16_SSISJ_SJ_fLi128ELi64ELNS4_4UMMA5MajorE0ELSP_0ELNSO_7ScaleInE0ELSQ_0EEEEEENS4_6LayoutINS5_IJSB_SB_SB_EEENS5_IJNSA_ILi0EEESV_SV_EEEEENS5_IJNS4_10UnderscoreESY_SY_EEEEENS4_23SM90_TMA_LOAD_MULTICASTENS4_14ComposedLayoutINS4_7SwizzleILi2ELi4ELi3EEENS4_18smem_ptr_flag_bitsILi16EEENST_INS5_IJSC_SH_EEENS5_IJSH_SB_EEEEEEEvNS4_8identityENS4_13SM90_TMA_LOADES1A_vS1B_EENS_8epilogue10collective18CollectiveEpilogueINS1E_23Sm100TmaWarpSpecializedILi3ELi2ELi32ELb1ELb0EEEJSI_NS5_IJNST_ISF_SB_EENST_ISH_SB_EEEEESJ_SK_SJ_SK_NS1E_6fusion15FusionCallbacksIS1I_NS1M_17LinearCombinationISJ_fSJ_fLNS_15FloatRoundStyleE2EEESI_S1L_JEEENS4_5SM1004TMEM4LOAD26SM100_TMEM_LOAD_32dp32b32xES1C_S1A_NS4_39AutoVectorizingCopyWithAssumedAlignmentILi128EEENS4_14SM90_TMA_STOREES1A_S1X_S1X_EEEvvEEEEvNT_6ParamsE) ;  /* 0xffffff6802fc7950 */ /* 0x000fea0003c3ffff */
        .weak           $__internal_1_$__cuda_sm10x_tcgen05_guardrail_trap_phase_invalid_during_alloc
        .type           $__internal_1_$__cuda_sm10x_tcgen05_guardrail_trap_phase_invalid_during_alloc,@function
        .size           $__internal_1_$__cuda_sm10x_tcgen05_guardrail_trap_phase_invalid_during_alloc,($__internal_2_$__cuda_sm10x_tcgen05_guardrail_trap_unallocated_columns_being_dealloced - $__internal_1_$__cuda_sm10x_tcgen05_guardrail_trap_phase_invalid_during_alloc)
$__internal_1_$__cuda_sm10x_tcgen05_guardrail_trap_phase_invalid_during_alloc:
[----:B------:R-:W-:Y:S05]  /*9410*/  BPT.TRAP 0x1 ;  /* 0x000000040000795c */ /* 0x000fea0000300000 */
[----:B------:R-:W-:-:S04]  /*9420*/  MOV R5, 0x0 ;  /* 0x0000000000057802 */ /* 0x000fc80000000f00 */
[----:B------:R-:W-:Y:S05]  /*9430*/  RET.REL.NODEC R4 `(_ZN7cutlass13device_kernelINS_4gemm6kernel13GemmUniversalIN4cute5tupleIJiiiiEEENS1_10collective13CollectiveMmaINS1_35MainloopSm100TmaUmmaWarpSpecializedILi16ELi2ELi4ENS5_IJNS4_1CILi1EEENSA_ILi8EEESB_EEEEENS5_IJNSA_ILi128EEENSA_ILi64EEENSA_ILi32EEEEEENS_6half_tENS5_IJlSB_lEEESJ_SK_NS4_8TiledMMAINS4_8MMA_AtomIJNS4_20SM100_MMA_F16BF16_SSISJ_SJ_fLi128ELi64ELNS4_4UMMA5MajorE0ELSP_0ELNSO_7ScaleInE0ELSQ_0EEEEEENS4_6LayoutINS5_IJSB_SB_SB_EEENS5_IJNSA_ILi0EEESV_SV_EEEEENS5_IJNS4_10UnderscoreESY_SY_EEEEENS4_23SM90_TMA_LOAD_MULTICASTENS4_14ComposedLayoutINS4_7SwizzleILi2ELi4ELi3EEENS4_18smem_ptr_flag_bitsILi16EEENST_INS5_IJSC_SH_EEENS5_IJSH_SB_EEEEEEEvNS4_8identityENS4_13SM90_TMA_LOADES1A_vS1B_EENS_8epilogue10collective18CollectiveEpilogueINS1E_23Sm100TmaWarpSpecializedILi3ELi2ELi32ELb1ELb0EEEJSI_NS5_IJNST_ISF_SB_EENST_ISH_SB_EEEEESJ_SK_SJ_SK_NS1E_6fusion15FusionCallbacksIS1I_NS1M_17LinearCombinationISJ_fSJ_fLNS_15FloatRoundStyleE2EEESI_S1L_JEEENS4_5SM1004TMEM4LOAD26SM100_TMEM_LOAD_32dp32b32xES1C_S1A_NS4_39AutoVectorizingCopyWithAssumedAlignmentILi128EEENS4_14SM90_TMA_STOREES1A_S1X_S1X_EEEvvEEEEvNT_6ParamsE) ;  /* 0xffffff6804f07950 */ /* 0x000fea0003c3ffff */
        .weak           $__internal_2_$__cuda_sm10x_tcgen05_guardrail_trap_unallocated_columns_being_dealloced
        .type           $__internal_2_$__cuda_sm10x_tcgen05_guardrail_trap_unallocated_columns_being_dealloced,@function
        .size           $__internal_2_$__cuda_sm10x_tcgen05_guardrail_trap_unallocated_columns_being_dealloced,(.L_x_198 - $__internal_2_$__cuda_sm10x_tcgen05_guardrail_trap_unallocated_columns_being_dealloced)
$__internal_2_$__cuda_sm10x_tcgen05_guardrail_trap_unallocated_columns_being_dealloced:
[----:B------:R-:W-:Y:S05]  /*9440*/  BPT.TRAP 0x1 ;  /* 0x000000040000795c */ /* 0x000fea0000300000 */
[----:B------:R-:W-:-:S04]  /*9450*/  HFMA2 R3, -RZ, RZ, 0, 0 ;  /* 0x00000000ff037431 */ /* 0x000fc800000001ff */
[----:B------:R-:W-:Y:S05]  /*9460*/  RET.REL.NODEC R2 `(_ZN7cutlass13device_kernelINS_4gemm6kernel13GemmUniversalIN4cute5tupleIJiiiiEEENS1_10collective13CollectiveMmaINS1_35MainloopSm100TmaUmmaWarpSpecializedILi16ELi2ELi4ENS5_IJNS4_1CILi1EEENSA_ILi8EEESB_EEEEENS5_IJNSA_ILi128EEENSA_ILi64EEENSA_ILi32EEEEEENS_6half_tENS5_IJlSB_lEEESJ_SK_NS4_8TiledMMAINS4_8MMA_AtomIJNS4_20SM100_MMA_F16BF16_SSISJ_SJ_fLi128ELi64ELNS4_4UMMA5MajorE0ELSP_0ELNSO_7ScaleInE0ELSQ_0EEEEEENS4_6LayoutINS5_IJSB_SB_SB_EEENS5_IJNSA_ILi0EEESV_SV_EEEEENS5_IJNS4_10UnderscoreESY_SY_EEEEENS4_23SM90_TMA_LOAD_MULTICASTENS4_14ComposedLayoutINS4_7SwizzleILi2ELi4ELi3EEENS4_18smem_ptr_flag_bitsILi16EEENST_INS5_IJSC_SH_EEENS5_IJSH_SB_EEEEEEEvNS4_8identityENS4_13SM90_TMA_LOADES1A_vS1B_EENS_8epilogue10collective18CollectiveEpilogueINS1E_23Sm100TmaWarpSpecializedILi3ELi2ELi32ELb1ELb0EEEJSI_NS5_IJNST_ISF_SB_EENST_ISH_SB_EEEEESJ_SK_SJ_SK_NS1E_6fusion15FusionCallbacksIS1I_NS1M_17LinearCombinationISJ_fSJ_fLNS_15FloatRoundStyleE2EEESI_S1L_JEEENS4_5SM1004TMEM4LOAD26SM100_TMEM_LOAD_32dp32b32xES1C_S1A_NS4_39AutoVectorizingCopyWithAssumedAlignmentILi128EEENS4_14SM90_TMA_STOREES1A_S1X_S1X_EEEvvEEEEvNT_6ParamsE) ;  /* 0xffffff6802e47950 */ /* 0x000fea0003c3ffff */
.L_x_197:
[----:B------:R-:W-:-:S00]  /*9470*/  BRA `(.L_x_197) ;  /* 0xfffffffc00fc7947 */ /* 0x000fc0000383ffff */
[----:B------:R-:W-:-:S00]  /*9480*/  NOP ;  /* 0x0000000000007918 */ /* 0x000fc00000000000 */
[----:B------:R-:W-:-:S00]  /*9490*/  NOP ;  /* 0x0000000000007918 */ /* 0x000fc00000000000 */
[----:B------:R-:W-:-:S00]  /*94a0*/  NOP ;  /* 0x0000000000007918 */ /* 0x000fc00000000000 */
[----:B------:R-:W-:-:S00]  /*94b0*/  NOP ;  /* 0x0000000000007918 */ /* 0x000fc00000000000 */
[----:B------:R-:W-:-:S00]  /*94c0*/  NOP ;  /* 0x0000000000007918 */ /* 0x000fc00000000000 */
[----:B------:R-:W-:-:S00]  /*94d0*/  NOP ;  /* 0x0000000000007918 */ /* 0x000fc00000000000 */
[----:B------:R-:W-:-:S00]  /*94e0*/  NOP ;  /* 0x0000000000007918 */ /* 0x000fc00000000000 */
[----:B------:R-:W-:-:S00]  /*94f0*/  NOP ;  /* 0x0000000000007918 */ /* 0x000fc00000000000 */
.L_x_198:


//--------------------- .nv.global.init           --------------------------
	.section	.nv.global.init,"aw",@progbits
.nv.global.init:
	.type		$str$27,@object
	.size		$str$27,($str$28 - $str$27)
$str$27:
        /*0000*/ 	.byte	0x28, 0x61, 0x64, 0x64, 0x72, 0x65, 0x73, 0x73, 0x20, 0x26, 0x20, 0x6d, 0x61, 0x73, 0x6b, 0x29
        /*0010*/ 	.byte	0x20, 0x3d, 0x3d, 0x20, 0x30, 0x00
	.type		$str$28,@object
	.size		$str$28,($str$26 - $str$28)
$str$28:
        /*0016*/ 	.byte	0x2f, 0x74, 0x6d, 0x70, 0x2f, 0x63, 0x75, 0x74, 0x6c, 0x61, 0x73, 0x73, 0x5f, 0x73, 0x77, 0x65
        /*0026*/ 	.byte	0x65, 0x70, 0x5f, 0x73, 0x72, 0x63, 0x2f, 0x69, 0x6e, 0x63, 0x6c, 0x75, 0x64, 0x65, 0x2f, 0x63
        /*0036*/ 	.byte	0x75, 0x74, 0x65, 0x2f, 0x70, 0x6f, 0x69, 0x6e, 0x74, 0x65, 0x72, 0x5f, 0x66, 0x6c, 0x61, 0x67
        /*0046*/ 	.byte	0x67, 0x65, 0x64, 0x2e, 0x68, 0x70, 0x70, 0x00
	.type		$str$26,@object
	.size		$str$26,($str$25 - $str$26)
$str$26:
        /*004e*/ 	.byte	0x2f, 0x74, 0x6d, 0x70, 0x2f, 0x63, 0x75, 0x74, 0x6c, 0x61, 0x73, 0x73, 0x5f, 0x73, 0x77, 0x65
        /*005e*/ 	.byte	0x65, 0x70, 0x5f, 0x73, 0x72, 0x63, 0x2f, 0x69, 0x6e, 0x63, 0x6c, 0x75, 0x64, 0x65, 0x2f, 0x63
        /*006e*/ 	.byte	0x75, 0x74, 0x65, 0x2f, 0x61, 0x74, 0x6f, 0x6d, 0x2f, 0x63, 0x6f, 0x70, 0x79, 0x5f, 0x74, 0x72
        /*007e*/ 	.byte	0x61, 0x69, 0x74, 0x73, 0x5f, 0x73, 0x6d, 0x31, 0x30, 0x30, 0x2e, 0x68, 0x70, 0x70, 0x00
	.type		$str$25,@object
	.size		$str$25,(__unnamed_1 - $str$25)
$str$25:
        /*008d*/ 	.byte	0x28, 0x28, 0x75, 0x69, 0x6e, 0x74, 0x33, 0x32, 0x5f, 0x74, 0x28, 0x74, 0x68, 0x72, 0x65, 0x61
        /*009d*/ 	.byte	0x64, 0x49, 0x64, 0x78, 0x2e, 0x78, 0x29, 0x20, 0x2f, 0x20, 0x33, 0x32, 0x29, 0x20, 0x25, 0x20
        /*00ad*/ 	.byte	0x34, 0x29, 0x20, 0x3d, 0x3d, 0x20, 0x28, 0x28, 0x28, 0x74, 0x6d, 0x65, 0x6d, 0x5f, 0x61, 0x64
        /*00bd*/ 	.byte	0x64, 0x72, 0x20, 0x3e, 0x3e, 0x20, 0x31, 0x36, 0x29, 0x20, 0x2f, 0x20, 0x33, 0x32, 0x29, 0x20
        /*00cd*/ 	.byte	0x25, 0x20, 0x34, 0x29, 0x00
	.type		__unnamed_1,@object
	.size		__unnamed_1,(__unnamed_2 - __unnamed_1)
__unnamed_1:
        /*00d2*/ 	.byte	0x61, 0x75, 0x74, 0x6f, 0x20, 0x63, 0x75, 0x74, 0x65, 0x3a, 0x3a, 0x61, 0x73, 0x5f, 0x70, 0x6f
        /* <DEDUP_REMOVED lines=24> */
        /*0262*/ 	.byte	0x3e, 0x3e, 0x3e, 0x3e, 0x5d, 0x00
	.type		__unnamed_2,@object
	.size		__unnamed_2,(.L_2 - __unnamed_2)
__unnamed_2:
        /* <DEDUP_REMOVED lines=42> */
        /*0508*/ 	.byte	0x3e, 0x3e, 0x5d, 0x00
.L_2:


//--------------------- .nv.shared._ZN7cutlass13device_kernelINS_4gemm6kernel13GemmUniversalIN4cute5tupleIJiiiiEEENS1_10collective13CollectiveMmaINS1_35MainloopSm100TmaUmmaWarpSpecializedILi16ELi2ELi4ENS5_IJNS4_1CILi1EEENSA_ILi8EEESB_EEEEENS5_IJNSA_ILi128EEENSA_ILi64EEENSA_ILi32EEEEEENS_6half_tENS5_IJlSB_lEEESJ_SK_NS4_8TiledMMAINS4_8MMA_AtomIJNS4_20SM100_MMA_F16BF16_SSISJ_SJ_fLi128ELi64ELNS4_4UMMA5MajorE0ELSP_0ELNSO_7ScaleInE0ELSQ_0EEEEEENS4_6LayoutINS5_IJSB_SB_SB_EEENS5_IJNSA_ILi0EEESV_SV_EEEEENS5_IJNS4_10UnderscoreESY_SY_EEEEENS4_23SM90_TMA_LOAD_MULTICASTENS4_14ComposedLayoutINS4_7SwizzleILi2ELi4ELi3EEENS4_18smem_ptr_flag_bitsILi16EEENST_INS5_IJSC_SH_EEENS5_IJSH_SB_EEEEEEEvNS4_8identityENS4_13SM90_TMA_LOADES1A_vS1B_EENS_8epilogue10collective18CollectiveEpilogueINS1E_23Sm100TmaWarpSpecializedILi3ELi2ELi32ELb1ELb0EEEJSI_NS5_IJNST_ISF_SB_EENST_ISH_SB_EEEEESJ_SK_SJ_SK_NS1E_6fusion15FusionCallbacksIS1I_NS1M_17LinearCombinationISJ_fSJ_fLNS_15FloatRoundStyleE2EEESI_S1L_JEEENS4_5SM1004TMEM4LOAD26SM100_TMEM_LOAD_32dp32b32xES1C_S1A_NS4_39AutoVectorizingCopyWithAssumedAlignmentILi128EEENS4_14SM90_TMA_STOREES1A_S1X_S1X_EEEvvEEEEvNT_6ParamsE --------------------------
	.section	.nv.shared._ZN7cutlass13device_kernelINS_4gemm6kernel13GemmUniversalIN4cute5tupleIJiiiiEEENS1_10collective13CollectiveMmaINS1_35MainloopSm100TmaUmmaWarpSpecializedILi16ELi2ELi4ENS5_IJNS4_1CILi1EEENSA_ILi8EEESB_EEEEENS5_IJNSA_ILi128EEENSA_ILi64EEENSA_ILi32EEEEEENS_6half_tENS5_IJlSB_lEEESJ_SK_NS4_8TiledMMAINS4_8MMA_AtomIJNS4_20SM100_MMA_F16BF16_SSISJ_SJ_fLi128ELi64ELNS4_4UMMA5MajorE0ELSP_0ELNSO_7ScaleInE0ELSQ_0EEEEEENS4_6LayoutINS5_IJSB_SB_SB_EEENS5_IJNSA_ILi0EEESV_SV_EEEEENS5_IJNS4_10UnderscoreESY_SY_EEEEENS4_23SM90_TMA_LOAD_MULTICASTENS4_14ComposedLayoutINS4_7SwizzleILi2ELi4ELi3EEENS4_18smem_ptr_flag_bitsILi16EEENST_INS5_IJSC_SH_EEENS5_IJSH_SB_EEEEEEEvNS4_8identityENS4_13SM90_TMA_LOADES1A_vS1B_EENS_8epilogue10collective18CollectiveEpilogueINS1E_23Sm100TmaWarpSpecializedILi3ELi2ELi32ELb1ELb0EEEJSI_NS5_IJNST_ISF_SB_EENST_ISH_SB_EEEEESJ_SK_SJ_SK_NS1E_6fusion15FusionCallbacksIS1I_NS1M_17LinearCombinationISJ_fSJ_fLNS_15FloatRoundStyleE2EEESI_S1L_JEEENS4_5SM1004TMEM4LOAD26SM100_TMEM_LOAD_32dp32b32xES1C_S1A_NS4_39AutoVectorizingCopyWithAssumedAlignmentILi128EEENS4_14SM90_TMA_STOREES1A_S1X_S1X_EEEvvEEEEvNT_6ParamsE,"aw",@nobits
	.sectionflags	@""
	.align	16
	.zero		1024


//--------------------- .nv.shared.reserved.0     --------------------------
	.section	.nv.shared.reserved.0,"aw",@nobits
	.weak		__nv_reservedSMEM_offset_0_alias
	.size		__nv_reservedSMEM_offset_0_alias, 0, 64
	.other		__nv_reservedSMEM_offset_0_alias,@"STO_CUDA_RESERVED_SHARED STV_DEFAULT"
__nv_reservedSMEM_offset_0_alias:
	.zero		0
.nv.shared.reserved.0:
	.zero		64
	.weak		__nv_reservedSMEM_tcgen05_partition
	.type		__nv_reservedSMEM_tcgen05_partition,@object
	.size		__nv_reservedSMEM_tcgen05_partition,(.L_0 - __nv_reservedSMEM_tcgen05_partition)
__nv_reservedSMEM_tcgen05_partition:
	.zero		32
.L_0:


//--------------------- .nv.global                --------------------------
	.section	.nv.global,"aw",@nobits
.nv.global:
	.type		_ZN40_INTERNAL_3623dcf8_4_k_cu_c3640455_194024cute1_E,@object
	.size		_ZN40_INTERNAL_3623dcf8_4_k_cu_c3640455_194024cute1_E,(_ZN40_INTERNAL_3623dcf8_4_k_cu_c3640455_194024cuda3std3__45__cpo6cbeginE - _ZN40_INTERNAL_3623dcf8_4_k_cu_c3640455_194024cute1_E)
_ZN40_INTERNAL_3623dcf8_4_k_cu_c3640455_194024cute1_E:
	.zero		1
	.type		_ZN40_INTERNAL_3623dcf8_4_k_cu_c3640455_194024cuda3std3__45__cpo6cbeginE,@object
	.size		_ZN40_INTERNAL_3623dcf8_4_k_cu_c3640455_194024cuda3std3__45__cpo6cbeginE,(_ZN40_INTERNAL_3623dcf8_4_k_cu_c3640455_194024cuda3std3__48in_placeE - _ZN40_INTERNAL_3623dcf8_4_k_cu_c3640455_194024cuda3std3__45__cpo6cbeginE)
_ZN40_INTERNAL_3623dcf8_4_k_cu_c3640455_194024cuda3std3__45__cpo6cbeginE:
	.zero		1
	.type		_ZN40_INTERNAL_3623dcf8_4_k_cu_c3640455_194024cuda3std3__48in_placeE,@object
	.size		_ZN40_INTERNAL_3623dcf8_4_k_cu_c3640455_194024cuda3std3__48in_placeE,(_ZN40_INTERNAL_3623dcf8_4_k_cu_c3640455_194024cuda3std6ranges3__45__cpo9iter_moveE - _ZN40_INTERNAL_3623dcf8_4_k_cu_c3640455_194024cuda3std3__48in_placeE)
_ZN40_INTERNAL_3623dcf8_4_k_cu_c3640455_194024cuda3std3__48in_placeE:
	.zero		1
	.type		_ZN40_INTERNAL_3623dcf8_4_k_cu_c3640455_194024cuda3std6ranges3__45__cpo9iter_moveE,@object
	.size		_ZN40_INTERNAL_3623dcf8_4_k_cu_c3640455_194024cuda3std6ranges3__45__cpo9iter_moveE,(_ZN40_INTERNAL_3623dcf8_4_k_cu_c3640455_194024cuda3std3__45__cpo5beginE - _ZN40_INTERNAL_3623dcf8_4_k_cu_c3640455_194024cuda3std6ranges3__45__cpo9iter_moveE)
_ZN40_INTERNAL_3623dcf8_4_k_cu_c3640455_194024cuda3std6ranges3__45__cpo9iter_moveE:
	.zero		1
	.type		_ZN40_INTERNAL_3623dcf8_4_k_cu_c3640455_194024cuda3std3__45__cpo5beginE,@object
	.size		_ZN40_INTERNAL_3623dcf8_4_k_cu_c3640455_194024cuda3std3__45__cpo5beginE,(_ZN40_INTERNAL_3623dcf8_4_k_cu_c3640455_194024cuda3std3__442_GLOBAL__N__3623dcf8_4_k_cu_c3640455_194026ignoreE - _ZN40_INTERNAL_3623dcf8_4_k_cu_c3640455_194024cuda3std3__45__cpo5beginE)
_ZN40_INTERNAL_3623dcf8_4_k_cu_c3640455_194024cuda3std3__45__cpo5beginE:
	.zero		1
	.type		_ZN40_INTERNAL_3623dcf8_4_k_cu_c3640455_194024cuda3std3__442_GLOBAL__N__3623dcf8_4_k_cu_c3640455_194026ignoreE,@object
	.size		_ZN40_INTERNAL_3623dcf8_4_k_cu_c3640455_194024cuda3std3__442_GLOBAL__N__3623dcf8_4_k_cu_c3640455_194026ignoreE,(_ZN40_INTERNAL_3623dcf8_4_k_cu_c3640455_194024cute7productE - _ZN40_INTERNAL_3623dcf8_4_k_cu_c3640455_194024cuda3std3__442_GLOBAL__N__3623dcf8_4_k_cu_c3640455_194026ignoreE)
_ZN40_INTERNAL_3623dcf8_4_k_cu_c3640455_194024cuda3std3__442_GLOBAL__N__3623dcf8_4_k_cu_c3640455_194026ignoreE:
	.zero		1
	.type		_ZN40_INTERNAL_3623dcf8_4_k_cu_c3640455_194024cute7productE,@object
	.size		_ZN40_INTERNAL_3623dcf8_4_k_cu_c3640455_194024cute7productE,(_ZN40_INTERNAL_3623dcf8_4_k_cu_c3640455_194024cuda3std3__45__cpo3endE - _ZN40_INTERNAL_3623dcf8_4_k_cu_c3640455_194024cute7productE)
_ZN40_INTERNAL_3623dcf8_4_k_cu_c3640455_194024cute7productE:
	.zero		1
	.type		_ZN40_INTERNAL_3623dcf8_4_k_cu_c3640455_194024cuda3std3__45__cpo3endE,@object
	.size		_ZN40_INTERNAL_3623dcf8_4_k_cu_c3640455_194024cuda3std3__45__cpo3endE,(_ZN40_INTERNAL_3623dcf8_4_k_cu_c3640455_194024cuda3std3__419piecewise_constructE - _ZN40_INTERNAL_3623dcf8_4_k_cu_c3640455_194024cuda3std3__45__cpo3endE)
_ZN40_INTERNAL_3623dcf8_4_k_cu_c3640455_194024cuda3std3__45__cpo3endE:
	.zero		1
	.type		_ZN40_INTERNAL_3623dcf8_4_k_cu_c3640455_194024cuda3std3__419piecewise_constructE,@object
	.size		_ZN40_INTERNAL_3623dcf8_4_k_cu_c3640455_194024cuda3std3__419piecewise_constructE,(_ZN40_INTERNAL_3623dcf8_4_k_cu_c3640455_194024cuda3std3__45__cpo4cendE - _ZN40_INTERNAL_3623dcf8_4_k_cu_c3640455_194024cuda3std3__419piecewise_constructE)
_ZN40_INTERNAL_3623dcf8_4_k_cu_c3640455_194024cuda3std3__419piecewise_constructE:
	.zero		1
	.type		_ZN40_INTERNAL_3623dcf8_4_k_cu_c3640455_194024cuda3std3__45__cpo4cendE,@object
	.size		_ZN40_INTERNAL_3623dcf8_4_k_cu_c3640455_194024cuda3std3__45__cpo4cendE,(_ZN40_INTERNAL_3623dcf8_4_k_cu_c3640455_194024cuda3std6ranges3__45__cpo4swapE - _ZN40_INTERNAL_3623dcf8_4_k_cu_c3640455_194024cuda3std3__45__cpo4cendE)
_ZN40_INTERNAL_3623dcf8_4_k_cu_c3640455_194024cuda3std3__45__cpo4cendE:
	.zero		1
	.type		_ZN40_INTERNAL_3623dcf8_4_k_cu_c3640455_194024cuda3std6ranges3__45__cpo4swapE,@object
	.size		_ZN40_INTERNAL_3623dcf8_4_k_cu_c3640455_194024cuda3std6ranges3__45__cpo4swapE,(.L_10 - _ZN40_INTERNAL_3623dcf8_4_k_cu_c3640455_194024cuda3std6ranges3__45__cpo4swapE)
_ZN40_INTERNAL_3623dcf8_4_k_cu_c3640455_194024cuda3std6ranges3__45__cpo4swapE:
	.zero		1
.L_10:


//--------------------- .nv.constant0._ZN7cutlass13device_kernelINS_4gemm6kernel13GemmUniversalIN4cute5tupleIJiiiiEEENS1_10collective13CollectiveMmaINS1_35MainloopSm100TmaUmmaWarpSpecializedILi16ELi2ELi4ENS5_IJNS4_1CILi1EEENSA_ILi8EEESB_EEEEENS5_IJNSA_ILi128EEENSA_ILi64EEENSA_ILi32EEEEEENS_6half_tENS5_IJlSB_lEEESJ_SK_NS4_8TiledMMAINS4_8MMA_AtomIJNS4_20SM100_MMA_F16BF16_SSISJ_SJ_fLi128ELi64ELNS4_4UMMA5MajorE0ELSP_0ELNSO_7ScaleInE0ELSQ_0EEEEEENS4_6LayoutINS5_IJSB_SB_SB_EEENS5_IJNSA_ILi0EEESV_SV_EEEEENS5_IJNS4_10UnderscoreESY_SY_EEEEENS4_23SM90_TMA_LOAD_MULTICASTENS4_14ComposedLayoutINS4_7SwizzleILi2ELi4ELi3EEENS4_18smem_ptr_flag_bitsILi16EEENST_INS5_IJSC_SH_EEENS5_IJSH_SB_EEEEEEEvNS4_8identityENS4_13SM90_TMA_LOADES1A_vS1B_EENS_8epilogue10collective18CollectiveEpilogueINS1E_23Sm100TmaWarpSpecializedILi3ELi2ELi32ELb1ELb0EEEJSI_NS5_IJNST_ISF_SB_EENST_ISH_SB_EEEEESJ_SK_SJ_SK_NS1E_6fusion15FusionCallbacksIS1I_NS1M_17LinearCombinationISJ_fSJ_fLNS_15FloatRoundStyleE2EEESI_S1L_JEEENS4_5SM1004TMEM4LOAD26SM100_TMEM_LOAD_32dp32b32xES1C_S1A_NS4_39AutoVectorizingCopyWithAssumedAlignmentILi128EEENS4_14SM90_TMA_STOREES1A_S1X_S1X_EEEvvEEEEvNT_6ParamsE --------------------------
	.section	.nv.constant0._ZN7cutlass13device_kernelINS_4gemm6kernel13GemmUniversalIN4cute5tupleIJiiiiEEENS1_10collective13CollectiveMmaINS1_35MainloopSm100TmaUmmaWarpSpecializedILi16ELi2ELi4ENS5_IJNS4_1CILi1EEENSA_ILi8EEESB_EEEEENS5_IJNSA_ILi128EEENSA_ILi64EEENSA_ILi32EEEEEENS_6half_tENS5_IJlSB_lEEESJ_SK_NS4_8TiledMMAINS4_8MMA_AtomIJNS4_20SM100_MMA_F16BF16_SSISJ_SJ_fLi128ELi64ELNS4_4UMMA5MajorE0ELSP_0ELNSO_7ScaleInE0ELSQ_0EEEEEENS4_6LayoutINS5_IJSB_SB_SB_EEENS5_IJNSA_ILi0EEESV_SV_EEEEENS5_IJNS4_10UnderscoreESY_SY_EEEEENS4_23SM90_TMA_LOAD_MULTICASTENS4_14ComposedLayoutINS4_7SwizzleILi2ELi4ELi3EEENS4_18smem_ptr_flag_bitsILi16EEENST_INS5_IJSC_SH_EEENS5_IJSH_SB_EEEEEEEvNS4_8identityENS4_13SM90_TMA_LOADES1A_vS1B_EENS_8epilogue10collective18CollectiveEpilogueINS1E_23Sm100TmaWarpSpecializedILi3ELi2ELi32ELb1ELb0EEEJSI_NS5_IJNST_ISF_SB_EENST_ISH_SB_EEEEESJ_SK_SJ_SK_NS1E_6fusion15FusionCallbacksIS1I_NS1M_17LinearCombinationISJ_fSJ_fLNS_15FloatRoundStyleE2EEESI_S1L_JEEENS4_5SM1004TMEM4LOAD26SM100_TMEM_LOAD_32dp32b32xES1C_S1A_NS4_39AutoVectorizingCopyWithAssumedAlignmentILi128EEENS4_14SM90_TMA_STOREES1A_S1X_S1X_EEEvvEEEEvNT_6ParamsE,"a",@progbits
	.sectionflags	@""
	.align	4
.nv.constant0._ZN7cutlass13device_kernelINS_4gemm6kernel13GemmUniversalIN4cute5tupleIJiiiiEEENS1_10collective13CollectiveMmaINS1_35MainloopSm100TmaUmmaWarpSpecializedILi16ELi2ELi4ENS5_IJNS4_1CILi1EEENSA_ILi8EEESB_EEEEENS5_IJNSA_ILi128EEENSA_ILi64EEENSA_ILi32EEEEEENS_6half_tENS5_IJlSB_lEEESJ_SK_NS4_8TiledMMAINS4_8MMA_AtomIJNS4_20SM100_MMA_F16BF16_SSISJ_SJ_fLi128ELi64ELNS4_4UMMA5MajorE0ELSP_0ELNSO_7ScaleInE0ELSQ_0EEEEEENS4_6LayoutINS5_IJSB_SB_SB_EEENS5_IJNSA_ILi0EEESV_SV_EEEEENS5_IJNS4_10UnderscoreESY_SY_EEEEENS4_23SM90_TMA_LOAD_MULTICASTENS4_14ComposedLayoutINS4_7SwizzleILi2ELi4ELi3EEENS4_18smem_ptr_flag_bitsILi16EEENST_INS5_IJSC_SH_EEENS5_IJSH_SB_EEEEEEEvNS4_8identityENS4_13SM90_TMA_LOADES1A_vS1B_EENS_8epilogue10collective18CollectiveEpilogueINS1E_23Sm100TmaWarpSpecializedILi3ELi2ELi32ELb1ELb0EEEJSI_NS5_IJNST_ISF_SB_EENST_ISH_SB_EEEEESJ_SK_SJ_SK_NS1E_6fusion15FusionCallbacksIS1I_NS1M_17LinearCombinationISJ_fSJ_fLNS_15FloatRoundStyleE2EEESI_S1L_JEEENS4_5SM1004TMEM4LOAD26SM100_TMEM_LOAD_32dp32b32xES1C_S1A_NS4_39AutoVectorizingCopyWithAssumedAlignmentILi128EEENS4_14SM90_TMA_STOREES1A_S1X_S1X_EEEvvEEEEvNT_6ParamsE:
	.zero		2944


//--------------------- SYMBOLS --------------------------

	.type		.nv.reservedSmem.offset0,@object
	.size		.nv.reservedSmem.offset0,0x4
	.type		.nv.reservedSmem.cap,@object
	.size		.nv.reservedSmem.cap,0x4
	.type		__assertfail,@function
